// auto-generated by cutlass_sweep.gemm — config: {"arch": "sm_100", "cluster_m": 1, "cluster_n": 1, "dtype": "bf16", "stages": 0, "tile_k": 32, "tile_m": 64, "tile_n": 128}
#include "cutlass/cutlass.h"
#include "cutlass/gemm/collective/collective_builder.hpp"
#include "cutlass/gemm/device/gemm_universal_adapter.h"
#include "cutlass/gemm/kernel/gemm_universal.hpp"
#include "cutlass/epilogue/collective/collective_builder.hpp"

using ElemA = cutlass::bfloat16_t;
using ElemB = cutlass::bfloat16_t;
using ElemCD = cutlass::bfloat16_t;
using Acc  = float;
using TileShape    = cute::Shape<cute::_64, cute::_128, cute::_32>;
using ClusterShape = cute::Shape<cute::_1, cute::_1, cute::_1>;

using CollectiveEpilogue = typename cutlass::epilogue::collective::CollectiveBuilder<
    cutlass::arch::Sm100, cutlass::arch::OpClassTensorOp,
    TileShape, ClusterShape,
    cutlass::epilogue::collective::EpilogueTileAuto,
    Acc, Acc,
    ElemCD, cutlass::layout::RowMajor, 128 / cutlass::sizeof_bits<ElemCD>::value,
    ElemCD, cutlass::layout::RowMajor, 128 / cutlass::sizeof_bits<ElemCD>::value,
    cutlass::epilogue::collective::EpilogueScheduleAuto
  >::CollectiveOp;

using CollectiveMainloop = typename cutlass::gemm::collective::CollectiveBuilder<
    cutlass::arch::Sm100, cutlass::arch::OpClassTensorOp,
    ElemA, cutlass::layout::RowMajor, 128 / cutlass::sizeof_bits<ElemA>::value,
    ElemB, cutlass::layout::ColumnMajor, 128 / cutlass::sizeof_bits<ElemB>::value,
    Acc,
    TileShape, ClusterShape,
    cutlass::gemm::collective::StageCountAutoCarveout<static_cast<int>(sizeof(typename CollectiveEpilogue::SharedStorage))>,
    cutlass::gemm::collective::KernelScheduleAuto
  >::CollectiveOp;

using GemmKernel = cutlass::gemm::kernel::GemmUniversal<
    cute::Shape<int,int,int,int>,
    CollectiveMainloop,
    CollectiveEpilogue
>;
using Gemm = cutlass::gemm::device::GemmUniversalAdapter<GemmKernel>;

// Force the device kernel symbol into the cubin without needing a host main.
auto* _anchor = &cutlass::device_kernel<GemmKernel>;


// ===== COMPILED SASS (sm_100a) =====

	.target	sm_100a

	.elftype	@"ET_EXEC"


//--------------------- .note.nv.tkinfo           --------------------------
	.section	.note.nv.tkinfo,"",@"SHT_NOTE"
	.sectionflags	@"SHF_NOTE_NV_TKINFO"
	.tkinfo
        /*0018*/ 	.word	0x00000002
        /*0030*/ 	.string	""
        /*0030*/ 	.string	"ptxas"
        /*0030*/ 	.string	"Cuda compilation tools, release 13.0, V13.0.88"
        /*0030*/ 	.string	"Build cuda_13.0.r13.0/compiler.36424714_0"
        /*0030*/ 	.string	"-arch sm_100a -m 64 "



//--------------------- .note.nv.cuinfo           --------------------------
	.section	.note.nv.cuinfo,"",@"SHT_NOTE"
	.sectionflags	@"SHF_NOTE_NV_CUINFO"
        /*0018*/ 	.short	0x0002
        /*001a*/ 	.short	0x0064
        /*001c*/ 	.short	0x0082
	.zero		2


//--------------------- .nv.info                  --------------------------
	.section	.nv.info,"",@"SHT_CUDA_INFO"
	.align	4


	//----- nvinfo : EIATTR_REGCOUNT
	.align		4
        /*0000*/ 	.byte	0x04, 0x2f
        /*0002*/ 	.short	(.L_19 - .L_18)
	.align		4
.L_18:
        /*0004*/ 	.word	index@(_ZN7cutlass13device_kernelINS_4gemm6kernel13GemmUniversalIN4cute5tupleIJiiiiEEENS1_10collective13CollectiveMmaINS1_35MainloopSm100TmaUmmaWarpSpecializedILi17ELi2ELi4ENS5_IJNS4_1CILi1EEESB_SB_EEEEENS5_IJNSA_ILi64EEENSA_ILi128EEENSA_ILi32EEEEEENS_10bfloat16_tENS5_IJlSB_lEEESI_SJ_NS4_8TiledMMAINS4_8MMA_AtomIJNS4_20SM100_MMA_F16BF16_SSISI_SI_fLi64ELi128ELNS4_4UMMA5MajorE0ELSO_0ELNSN_7ScaleInE0ELSP_0EEEEEENS4_6LayoutISC_NS5_IJNSA_ILi0EEEST_ST_EEEEENS5_IJNS4_10UnderscoreESW_SW_EEEEENS4_13SM90_TMA_LOADENS4_14ComposedLayoutINS4_7SwizzleILi2ELi4ELi3EEENS4_18smem_ptr_flag_bitsILi16EEENSS_INS5_IJNSA_ILi8EEESG_EEENS5_IJSG_SB_EEEEEEEvNS4_8identityESZ_S19_vS1A_EENS_8epilogue10collective18CollectiveEpilogueINS1C_23Sm100TmaWarpSpecializedILi4ELi2ELi16ELb1ELb0EEEJSH_NS5_IJNSS_ISE_SB_EENSS_ISG_SB_EEEEESI_SJ_SI_SJ_NS1C_6fusion15FusionCallbacksIS1G_NS1K_17LinearCombinationISI_fSI_fLNS_15FloatRoundStyleE2EEESH_S1J_JEEENS4_5SM1004TMEM4LOAD26SM100_TMEM_LOAD_16dp256b4xESZ_S19_NS4_17SM75_U32x4_LDSM_NENS4_14SM90_TMA_STOREES19_NS4_17SM90_U32x4_STSM_NENS4_39AutoVectorizingCopyWithAssumedAlignmentILi128EEEEEEvvEEEEvNT_6ParamsE)
        /*0008*/ 	.word	0x0000005b


	//----- nvinfo : EIATTR_FRAME_SIZE
	.align		4
.L_19:
        /*000c*/ 	.byte	0x04, 0x11
        /*000e*/ 	.short	(.L_21 - .L_20)
	.align		4
.L_20:
        /*0010*/ 	.word	index@($__internal_2_$__cuda_sm10x_tcgen05_guardrail_trap_unallocated_columns_being_dealloced)
        /*0014*/ 	.word	0x00000000


	//----- nvinfo : EIATTR_FRAME_SIZE
	.align		4
.L_21:
        /*0018*/ 	.byte	0x04, 0x11
        /*001a*/ 	.short	(.L_23 - .L_22)
	.align		4
.L_22:
        /*001c*/ 	.word	index@($__internal_1_$__cuda_sm10x_tcgen05_guardrail_trap_phase_invalid_during_alloc)
        /*0020*/ 	.word	0x00000000


	//----- nvinfo : EIATTR_FRAME_SIZE
	.align		4
.L_23:
        /*0024*/ 	.byte	0x04, 0x11
        /*0026*/ 	.short	(.L_25 - .L_24)
	.align		4
.L_24:
        /*0028*/ 	.word	index@($__internal_0_$__cuda_sm10x_tcgen05_guardrail_trap_col_being_dealloced_not_returned_by_alloc)
        /*002c*/ 	.word	0x00000000


	//----- nvinfo : EIATTR_FRAME_SIZE
	.align		4
.L_25:
        /*0030*/ 	.byte	0x04, 0x11
        /*0032*/ 	.short	(.L_27 - .L_26)
	.align		4
.L_26:
        /*0034*/ 	.word	index@(_ZN7cutlass13device_kernelINS_4gemm6kernel13GemmUniversalIN4cute5tupleIJiiiiEEENS1_10collective13CollectiveMmaINS1_35MainloopSm100TmaUmmaWarpSpecializedILi17ELi2ELi4ENS5_IJNS4_1CILi1EEESB_SB_EEEEENS5_IJNSA_ILi64EEENSA_ILi128EEENSA_ILi32EEEEEENS_10bfloat16_tENS5_IJlSB_lEEESI_SJ_NS4_8TiledMMAINS4_8MMA_AtomIJNS4_20SM100_MMA_F16BF16_SSISI_SI_fLi64ELi128ELNS4_4UMMA5MajorE0ELSO_0ELNSN_7ScaleInE0ELSP_0EEEEEENS4_6LayoutISC_NS5_IJNSA_ILi0EEEST_ST_EEEEENS5_IJNS4_10UnderscoreESW_SW_EEEEENS4_13SM90_TMA_LOADENS4_14ComposedLayoutINS4_7SwizzleILi2ELi4ELi3EEENS4_18smem_ptr_flag_bitsILi16EEENSS_INS5_IJNSA_ILi8EEESG_EEENS5_IJSG_SB_EEEEEEEvNS4_8identityESZ_S19_vS1A_EENS_8epilogue10collective18CollectiveEpilogueINS1C_23Sm100TmaWarpSpecializedILi4ELi2ELi16ELb1ELb0EEEJSH_NS5_IJNSS_ISE_SB_EENSS_ISG_SB_EEEEESI_SJ_SI_SJ_NS1C_6fusion15FusionCallbacksIS1G_NS1K_17LinearCombinationISI_fSI_fLNS_15FloatRoundStyleE2EEESH_S1J_JEEENS4_5SM1004TMEM4LOAD26SM100_TMEM_LOAD_16dp256b4xESZ_S19_NS4_17SM75_U32x4_LDSM_NENS4_14SM90_TMA_STOREES19_NS4_17SM90_U32x4_STSM_NENS4_39AutoVectorizingCopyWithAssumedAlignmentILi128EEEEEEvvEEEEvNT_6ParamsE)
        /*0038*/ 	.word	0x00000000


	//----- nvinfo : EIATTR_MIN_STACK_SIZE
	.align		4
.L_27:
        /*003c*/ 	.byte	0x04, 0x12
        /*003e*/ 	.short	(.L_29 - .L_28)
	.align		4
.L_28:
        /*0040*/ 	.word	index@(_ZN7cutlass13device_kernelINS_4gemm6kernel13GemmUniversalIN4cute5tupleIJiiiiEEENS1_10collective13CollectiveMmaINS1_35MainloopSm100TmaUmmaWarpSpecializedILi17ELi2ELi4ENS5_IJNS4_1CILi1EEESB_SB_EEEEENS5_IJNSA_ILi64EEENSA_ILi128EEENSA_ILi32EEEEEENS_10bfloat16_tENS5_IJlSB_lEEESI_SJ_NS4_8TiledMMAINS4_8MMA_AtomIJNS4_20SM100_MMA_F16BF16_SSISI_SI_fLi64ELi128ELNS4_4UMMA5MajorE0ELSO_0ELNSN_7ScaleInE0ELSP_0EEEEEENS4_6LayoutISC_NS5_IJNSA_ILi0EEEST_ST_EEEEENS5_IJNS4_10UnderscoreESW_SW_EEEEENS4_13SM90_TMA_LOADENS4_14ComposedLayoutINS4_7SwizzleILi2ELi4ELi3EEENS4_18smem_ptr_flag_bitsILi16EEENSS_INS5_IJNSA_ILi8EEESG_EEENS5_IJSG_SB_EEEEEEEvNS4_8identityESZ_S19_vS1A_EENS_8epilogue10collective18CollectiveEpilogueINS1C_23Sm100TmaWarpSpecializedILi4ELi2ELi16ELb1ELb0EEEJSH_NS5_IJNSS_ISE_SB_EENSS_ISG_SB_EEEEESI_SJ_SI_SJ_NS1C_6fusion15FusionCallbacksIS1G_NS1K_17LinearCombinationISI_fSI_fLNS_15FloatRoundStyleE2EEESH_S1J_JEEENS4_5SM1004TMEM4LOAD26SM100_TMEM_LOAD_16dp256b4xESZ_S19_NS4_17SM75_U32x4_LDSM_NENS4_14SM90_TMA_STOREES19_NS4_17SM90_U32x4_STSM_NENS4_39AutoVectorizingCopyWithAssumedAlignmentILi128EEEEEEvvEEEEvNT_6ParamsE)
        /*0044*/ 	.word	0x00000000
.L_29:


//--------------------- .nv.compat                --------------------------
	.section	.nv.compat,"",@"SHT_CUDA_COMPAT_INFO"
	.align	4
        /*0000*/ 	.byte	0x02, 0x09, 0x01, 0x00, 0x02, 0x02, 0x02, 0x00, 0x02, 0x05, 0x05, 0x00, 0x03, 0x07, 0x01, 0x01
        /*0010*/ 	.byte	0x02, 0x03, 0x01, 0x00, 0x02, 0x06, 0x01, 0x00, 0x04, 0x0b, 0x08, 0x00, 0x09, 0x00, 0x00, 0x00
        /*0020*/ 	.byte	0x00, 0x00, 0x00, 0x00


//--------------------- .nv.info._ZN7cutlass13device_kernelINS_4gemm6kernel13GemmUniversalIN4cute5tupleIJiiiiEEENS1_10collective13CollectiveMmaINS1_35MainloopSm100TmaUmmaWarpSpecializedILi17ELi2ELi4ENS5_IJNS4_1CILi1EEESB_SB_EEEEENS5_IJNSA_ILi64EEENSA_ILi128EEENSA_ILi32EEEEEENS_10bfloat16_tENS5_IJlSB_lEEESI_SJ_NS4_8TiledMMAINS4_8MMA_AtomIJNS4_20SM100_MMA_F16BF16_SSISI_SI_fLi64ELi128ELNS4_4UMMA5MajorE0ELSO_0ELNSN_7ScaleInE0ELSP_0EEEEEENS4_6LayoutISC_NS5_IJNSA_ILi0EEEST_ST_EEEEENS5_IJNS4_10UnderscoreESW_SW_EEEEENS4_13SM90_TMA_LOADENS4_14ComposedLayoutINS4_7SwizzleILi2ELi4ELi3EEENS4_18smem_ptr_flag_bitsILi16EEENSS_INS5_IJNSA_ILi8EEESG_EEENS5_IJSG_SB_EEEEEEEvNS4_8identityESZ_S19_vS1A_EENS_8epilogue10collective18CollectiveEpilogueINS1C_23Sm100TmaWarpSpecializedILi4ELi2ELi16ELb1ELb0EEEJSH_NS5_IJNSS_ISE_SB_EENSS_ISG_SB_EEEEESI_SJ_SI_SJ_NS1C_6fusion15FusionCallbacksIS1G_NS1K_17LinearCombinationISI_fSI_fLNS_15FloatRoundStyleE2EEESH_S1J_JEEENS4_5SM1004TMEM4LOAD26SM100_TMEM_LOAD_16dp256b4xESZ_S19_NS4_17SM75_U32x4_LDSM_NENS4_14SM90_TMA_STOREES19_NS4_17SM90_U32x4_STSM_NENS4_39AutoVectorizingCopyWithAssumedAlignmentILi128EEEEEEvvEEEEvNT_6ParamsE --------------------------
	.section	.nv.info._ZN7cutlass13device_kernelINS_4gemm6kernel13GemmUniversalIN4cute5tupleIJiiiiEEENS1_10collective13CollectiveMmaINS1_35MainloopSm100TmaUmmaWarpSpecializedILi17ELi2ELi4ENS5_IJNS4_1CILi1EEESB_SB_EEEEENS5_IJNSA_ILi64EEENSA_ILi128EEENSA_ILi32EEEEEENS_10bfloat16_tENS5_IJlSB_lEEESI_SJ_NS4_8TiledMMAINS4_8MMA_AtomIJNS4_20SM100_MMA_F16BF16_SSISI_SI_fLi64ELi128ELNS4_4UMMA5MajorE0ELSO_0ELNSN_7ScaleInE0ELSP_0EEEEEENS4_6LayoutISC_NS5_IJNSA_ILi0EEEST_ST_EEEEENS5_IJNS4_10UnderscoreESW_SW_EEEEENS4_13SM90_TMA_LOADENS4_14ComposedLayoutINS4_7SwizzleILi2ELi4ELi3EEENS4_18smem_ptr_flag_bitsILi16EEENSS_INS5_IJNSA_ILi8EEESG_EEENS5_IJSG_SB_EEEEEEEvNS4_8identityESZ_S19_vS1A_EENS_8epilogue10collective18CollectiveEpilogueINS1C_23Sm100TmaWarpSpecializedILi4ELi2ELi16ELb1ELb0EEEJSH_NS5_IJNSS_ISE_SB_EENSS_ISG_SB_EEEEESI_SJ_SI_SJ_NS1C_6fusion15FusionCallbacksIS1G_NS1K_17LinearCombinationISI_fSI_fLNS_15FloatRoundStyleE2EEESH_S1J_JEEENS4_5SM1004TMEM4LOAD26SM100_TMEM_LOAD_16dp256b4xESZ_S19_NS4_17SM75_U32x4_LDSM_NENS4_14SM90_TMA_STOREES19_NS4_17SM90_U32x4_STSM_NENS4_39AutoVectorizingCopyWithAssumedAlignmentILi128EEEEEEvvEEEEvNT_6ParamsE,"",@"SHT_CUDA_INFO"
	.sectionflags	@""
	.align	4


	//----- nvinfo : EIATTR_CUDA_API_VERSION
	.align		4
        /*0000*/ 	.byte	0x04, 0x37
        /*0002*/ 	.short	(.L_31 - .L_30)
.L_30:
        /*0004*/ 	.word	0x00000082


	//----- nvinfo : EIATTR_KPARAM_INFO
	.align		4
.L_31:
        /*0008*/ 	.byte	0x04, 0x17
        /*000a*/ 	.short	(.L_33 - .L_32)
.L_32:
        /*000c*/ 	.word	0x00000000
        /*0010*/ 	.short	0x0000
        /*0012*/ 	.short	0x0000
        /*0014*/ 	.byte	0x00, 0xf0, 0x01, 0x20


	//----- nvinfo : EIATTR_AT_ENTRY_FRAGMENTS
	.align		4
.L_33:
        /*0018*/ 	.byte	0x04, 0x4f
        /*001a*/ 	.short	(.L_35 - .L_34)


	//   ....[0]....
.L_34:
        /*001c*/ 	.word	0x00000006


	//----- nvinfo : EIATTR_RESERVED_SMEM_USED
	.align		4
.L_35:
        /*0020*/ 	.byte	0x01, 0x41
	.zero		2


	//----- nvinfo : EIATTR_SPARSE_MMA_MASK
	.align		4
        /*0024*/ 	.byte	0x03, 0x50
        /*0026*/ 	.short	0x0000


	//----- nvinfo : EIATTR_TCGEN05_1CTA_USED
	.align		4
        /*0028*/ 	.byte	0x01, 0x51
	.zero		2


	//----- nvinfo : EIATTR_MAXREG_COUNT
	.align		4
        /*002c*/ 	.byte	0x03, 0x1b
        /*002e*/ 	.short	0x00ff


	//----- nvinfo : EIATTR_NUM_BARRIERS
	.align		4
        /*0030*/ 	.byte	0x02, 0x4c
        /*0032*/ 	.byte	0x07
	.zero		1


	//----- nvinfo : EIATTR_EXTERNS
	.align		4
        /*0034*/ 	.byte	0x04, 0x0f
        /*0036*/ 	.short	(.L_37 - .L_36)


	//   ....[0]....
	.align		4
.L_36:
        /*0038*/ 	.word	index@(__assertfail)


	//----- nvinfo : EIATTR_MERCURY_ISA_VERSION
	.align		4
.L_37:
        /*003c*/ 	.byte	0x03, 0x5f
        /*003e*/ 	.short	0x0101


	//----- nvinfo : EIATTR_INT_WARP_WIDE_INSTR_OFFSETS
	.align		4
        /*0040*/ 	.byte	0x04, 0x31
        /*0042*/ 	.short	(.L_39 - .L_38)


	//   ....[0]....
.L_38:
        /*0044*/ 	.word	0x00001fc0


	//   ....[1]....
        /*0048*/ 	.word	0x000040e0


	//   ....[2]....
        /*004c*/ 	.word	0x00004100


	//   ....[3]....
        /*0050*/ 	.word	0x00004130


	//   ....[4]....
        /*0054*/ 	.word	0x00004a70


	//   ....[5]....
        /*0058*/ 	.word	0x00004ae0


	//   ....[6]....
        /*005c*/ 	.word	0x00004bc0


	//   ....[7]....
        /*0060*/ 	.word	0x00004c40


	//   ....[8]....
        /*0064*/ 	.word	0x00004d50


	//   ....[9]....
        /*0068*/ 	.word	0x00004de0


	//   ....[10]....
        /*006c*/ 	.word	0x00004fc0


	//   ....[11]....
        /*0070*/ 	.word	0x00005120


	//----- nvinfo : EIATTR_COOP_GROUP_MASK_REGIDS
	.align		4
.L_39:
        /*0074*/ 	.byte	0x04, 0x29
        /*0076*/ 	.short	(.L_41 - .L_40)


	//   ....[0]....
.L_40:
        /*0078*/ 	.word	0xffffffff


	//   ....[1]....
        /*007c*/ 	.word	0xffffffff


	//   ....[2]....
        /*0080*/ 	.word	0xffffffff


	//   ....[3]....
        /*0084*/ 	.word	0xffffffff


	//   ....[4]....
        /*0088*/ 	.word	0xffffffff


	//   ....[5]....
        /*008c*/ 	.word	0xffffffff


	//   ....[6]....
        /*0090*/ 	.word	0xffffffff


	//   ....[7]....
        /*0094*/ 	.word	0xffffffff


	//   ....[8]....
        /*0098*/ 	.word	0xffffffff


	//   ....[9]....
        /*009c*/ 	.word	0xffffffff


	//   ....[10]....
        /*00a0*/ 	.word	0xffffffff


	//   ....[11]....
        /*00a4*/ 	.word	0xffffffff


	//   ....[12]....
        /*00a8*/ 	.word	0xffffffff


	//----- nvinfo : EIATTR_COOP_GROUP_INSTR_OFFSETS
	.align		4
.L_41:
        /*00ac*/ 	.byte	0x04, 0x28
        /*00ae*/ 	.short	(.L_43 - .L_42)


	//   ....[0]....
.L_42:
        /*00b0*/ 	.word	0x00000090


	//   ....[1]....
        /*00b4*/ 	.word	0x000004d0


	//   ....[2]....
        /*00b8*/ 	.word	0x00000810


	//   ....[3]....
        /*00bc*/ 	.word	0x000009b0


	//   ....[4]....
        /*00c0*/ 	.word	0x00000ab0


	//   ....[5]....
        /*00c4*/ 	.word	0x00000c20


	//   ....[6]....
        /*00c8*/ 	.word	0x00000dc0


	//   ....[7]....
        /*00cc*/ 	.word	0x00001ea0


	//   ....[8]....
        /*00d0*/ 	.word	0x000033d0


	//   ....[9]....
        /*00d4*/ 	.word	0x000035e0


	//   ....[10]....
        /*00d8*/ 	.word	0x00003610


	//   ....[11]....
        /*00dc*/ 	.word	0x00003fc0


	//   ....[12]....
        /*00e0*/ 	.word	0x000041f0


	//----- nvinfo : EIATTR_VRC_CTA_INIT_COUNT
	.align		4
.L_43:
        /*00e4*/ 	.byte	0x02, 0x4a
        /*00e6*/ 	.byte	0x80
	.zero		1


	//----- nvinfo : EIATTR_SYSCALL_OFFSETS
	.align		4
        /*00e8*/ 	.byte	0x04, 0x46
        /*00ea*/ 	.short	(.L_45 - .L_44)


	//   ....[0]....
.L_44:
        /*00ec*/ 	.word	0x00005bd0


	//   ....[1]....
        /*00f0*/ 	.word	0x00005cc0


	//   ....[2]....
        /*00f4*/ 	.word	0x00006420


	//   ....[3]....
        /*00f8*/ 	.word	0x00006cd0


	//   ....[4]....
        /*00fc*/ 	.word	0x00007550


	//   ....[5]....
        /*0100*/ 	.word	0x00007dd0


	//----- nvinfo : EIATTR_MBARRIER_INSTR_OFFSETS
	.align		4
.L_45:
        /*0104*/ 	.byte	0x04, 0x39
        /*0106*/ 	.short	(.L_47 - .L_46)


	//   ....[0]....
.L_46:
        /*0108*/ 	.word	0x000005d0
        /*010c*/ 	.word	0x000000ff
        /*0110*/ 	.word	0x00000000
        /*0114*/ 	.short	0x0100
        /*0116*/ 	.byte	0x05
	.zero		1


	//   ....[1]....
        /*0118*/ 	.word	0x000005e0
        /*011c*/ 	.word	0x000000ff
        /*0120*/ 	.word	0x00000088
        /*0124*/ 	.short	0x0100
        /*0126*/ 	.byte	0x05
	.zero		1


	//   ....[2]....
        /*0128*/ 	.word	0x000005f0
        /*012c*/ 	.word	0x000000ff
        /*0130*/ 	.word	0x00000008
        /*0134*/ 	.short	0x0100
        /*0136*/ 	.byte	0x05
	.zero		1


	//   ....[3]....
        /*0138*/ 	.word	0x00000600
        /*013c*/ 	.word	0x000000ff
        /*0140*/ 	.word	0x00000090
        /*0144*/ 	.short	0x0100
        /*0146*/ 	.byte	0x05
	.zero		1


	//   ....[4]....
        /*0148*/ 	.word	0x00000610
        /*014c*/ 	.word	0x000000ff
        /*0150*/ 	.word	0x00000010
        /*0154*/ 	.short	0x0100
        /*0156*/ 	.byte	0x05
	.zero		1


	//   ....[5]....
        /*0158*/ 	.word	0x00000620
        /*015c*/ 	.word	0x000000ff
        /*0160*/ 	.word	0x00000098
        /*0164*/ 	.short	0x0100
        /*0166*/ 	.byte	0x05
	.zero		1


	//   ....[6]....
        /*0168*/ 	.word	0x00000630
        /*016c*/ 	.word	0x000000ff
        /*0170*/ 	.word	0x00000018
        /*0174*/ 	.short	0x0100
        /*0176*/ 	.byte	0x05
	.zero		1


	//   ....[7]....
        /*0178*/ 	.word	0x00000640
        /*017c*/ 	.word	0x000000ff
        /*0180*/ 	.word	0x000000a0
        /*0184*/ 	.short	0x0100
        /*0186*/ 	.byte	0x05
	.zero		1


	//   ....[8]....
        /*0188*/ 	.word	0x00000650
        /*018c*/ 	.word	0x000000ff
        /*0190*/ 	.word	0x00000020
        /*0194*/ 	.short	0x0100
        /*0196*/ 	.byte	0x05
	.zero		1


	//   ....[9]....
        /*0198*/ 	.word	0x00000660
        /*019c*/ 	.word	0x000000ff
        /*01a0*/ 	.word	0x000000a8
        /*01a4*/ 	.short	0x0100
        /*01a6*/ 	.byte	0x05
	.zero		1


	//   ....[10]....
        /*01a8*/ 	.word	0x00000670
        /*01ac*/ 	.word	0x000000ff
        /*01b0*/ 	.word	0x00000028
        /*01b4*/ 	.short	0x0100
        /*01b6*/ 	.byte	0x05
	.zero		1


	//   ....[11]....
        /*01b8*/ 	.word	0x00000680
        /*01bc*/ 	.word	0x000000ff
        /*01c0*/ 	.word	0x000000b0
        /*01c4*/ 	.short	0x0100
        /*01c6*/ 	.byte	0x05
	.zero		1


	//   ....[12]....
        /*01c8*/ 	.word	0x00000690
        /*01cc*/ 	.word	0x000000ff
        /*01d0*/ 	.word	0x00000030
        /*01d4*/ 	.short	0x0100
        /*01d6*/ 	.byte	0x05
	.zero		1


	//   ....[13]....
        /*01d8*/ 	.word	0x000006a0
        /*01dc*/ 	.word	0x000000ff
        /*01e0*/ 	.word	0x000000b8
        /*01e4*/ 	.short	0x0100
        /*01e6*/ 	.byte	0x05
	.zero		1


	//   ....[14]....
        /*01e8*/ 	.word	0x000006b0
        /*01ec*/ 	.word	0x000000ff
        /*01f0*/ 	.word	0x00000038
        /*01f4*/ 	.short	0x0100
        /*01f6*/ 	.byte	0x05
	.zero		1


	//   ....[15]....
        /*01f8*/ 	.word	0x000006c0
        /*01fc*/ 	.word	0x000000ff
        /*0200*/ 	.word	0x000000c0
        /*0204*/ 	.short	0x0100
        /*0206*/ 	.byte	0x05
	.zero		1


	//   ....[16]....
        /*0208*/ 	.word	0x000006d0
        /*020c*/ 	.word	0x000000ff
        /*0210*/ 	.word	0x00000040
        /*0214*/ 	.short	0x0100
        /*0216*/ 	.byte	0x05
	.zero		1


	//   ....[17]....
        /*0218*/ 	.word	0x000006e0
        /*021c*/ 	.word	0x000000ff
        /*0220*/ 	.word	0x000000c8
        /*0224*/ 	.short	0x0100
        /*0226*/ 	.byte	0x05
	.zero		1


	//   ....[18]....
        /*0228*/ 	.word	0x000006f0
        /*022c*/ 	.word	0x000000ff
        /*0230*/ 	.word	0x00000048
        /*0234*/ 	.short	0x0100
        /*0236*/ 	.byte	0x05
	.zero		1


	//   ....[19]....
        /*0238*/ 	.word	0x00000700
        /*023c*/ 	.word	0x000000ff
        /*0240*/ 	.word	0x000000d0
        /*0244*/ 	.short	0x0100
        /*0246*/ 	.byte	0x05
	.zero		1


	//   ....[20]....
        /*0248*/ 	.word	0x00000710
        /*024c*/ 	.word	0x000000ff
        /*0250*/ 	.word	0x00000050
        /*0254*/ 	.short	0x0100
        /*0256*/ 	.byte	0x05
	.zero		1


	//   ....[21]....
        /*0258*/ 	.word	0x00000720
        /*025c*/ 	.word	0x000000ff
        /*0260*/ 	.word	0x000000d8
        /*0264*/ 	.short	0x0100
        /*0266*/ 	.byte	0x05
	.zero		1


	//   ....[22]....
        /*0268*/ 	.word	0x00000730
        /*026c*/ 	.word	0x000000ff
        /*0270*/ 	.word	0x00000058
        /*0274*/ 	.short	0x0100
        /*0276*/ 	.byte	0x05
	.zero		1


	//   ....[23]....
        /*0278*/ 	.word	0x00000740
        /*027c*/ 	.word	0x000000ff
        /*0280*/ 	.word	0x000000e0
        /*0284*/ 	.short	0x0100
        /*0286*/ 	.byte	0x05
	.zero		1


	//   ....[24]....
        /*0288*/ 	.word	0x00000750
        /*028c*/ 	.word	0x000000ff
        /*0290*/ 	.word	0x00000060
        /*0294*/ 	.short	0x0100
        /*0296*/ 	.byte	0x05
	.zero		1


	//   ....[25]....
        /*0298*/ 	.word	0x00000760
        /*029c*/ 	.word	0x000000ff
        /*02a0*/ 	.word	0x000000e8
        /*02a4*/ 	.short	0x0100
        /*02a6*/ 	.byte	0x05
	.zero		1


	//   ....[26]....
        /*02a8*/ 	.word	0x00000770
        /*02ac*/ 	.word	0x000000ff
        /*02b0*/ 	.word	0x00000068
        /*02b4*/ 	.short	0x0100
        /*02b6*/ 	.byte	0x05
	.zero		1


	//   ....[27]....
        /*02b8*/ 	.word	0x00000780
        /*02bc*/ 	.word	0x000000ff
        /*02c0*/ 	.word	0x000000f0
        /*02c4*/ 	.short	0x0100
        /*02c6*/ 	.byte	0x05
	.zero		1


	//   ....[28]....
        /*02c8*/ 	.word	0x00000790
        /*02cc*/ 	.word	0x000000ff
        /*02d0*/ 	.word	0x00000070
        /*02d4*/ 	.short	0x0100
        /*02d6*/ 	.byte	0x05
	.zero		1


	//   ....[29]....
        /*02d8*/ 	.word	0x000007a0
        /*02dc*/ 	.word	0x000000ff
        /*02e0*/ 	.word	0x000000f8
        /*02e4*/ 	.short	0x0100
        /*02e6*/ 	.byte	0x05
	.zero		1


	//   ....[30]....
        /*02e8*/ 	.word	0x000007b0
        /*02ec*/ 	.word	0x000000ff
        /*02f0*/ 	.word	0x00000078
        /*02f4*/ 	.short	0x0100
        /*02f6*/ 	.byte	0x05
	.zero		1


	//   ....[31]....
        /*02f8*/ 	.word	0x000007c0
        /*02fc*/ 	.word	0x000000ff
        /*0300*/ 	.word	0x00000100
        /*0304*/ 	.short	0x0100
        /*0306*/ 	.byte	0x05
	.zero		1


	//   ....[32]....
        /*0308*/ 	.word	0x000007d0
        /*030c*/ 	.word	0x000000ff
        /*0310*/ 	.word	0x00000080
        /*0314*/ 	.short	0x0100
        /*0316*/ 	.byte	0x05
	.zero		1


	//   ....[33]....
        /*0318*/ 	.word	0x000007e0
        /*031c*/ 	.word	0x000000ff
        /*0320*/ 	.word	0x00000108
        /*0324*/ 	.short	0x0100
        /*0326*/ 	.byte	0x05
	.zero		1


	//   ....[34]....
        /*0328*/ 	.word	0x00000920
        /*032c*/ 	.word	0x000000ff
        /*0330*/ 	.word	0x00000110
        /*0334*/ 	.short	0x0100
        /*0336*/ 	.byte	0x07
	.zero		1


	//   ....[35]....
        /*0338*/ 	.word	0x00000930
        /*033c*/ 	.word	0x000000ff
        /*0340*/ 	.word	0x00000130
        /*0344*/ 	.short	0x0100
        /*0346*/ 	.byte	0x07
	.zero		1


	//   ....[36]....
        /*0348*/ 	.word	0x00000940
        /*034c*/ 	.word	0x000000ff
        /*0350*/ 	.word	0x00000118
        /*0354*/ 	.short	0x0100
        /*0356*/ 	.byte	0x07
	.zero		1


	//   ....[37]....
        /*0358*/ 	.word	0x00000950
        /*035c*/ 	.word	0x000000ff
        /*0360*/ 	.word	0x00000138
        /*0364*/ 	.short	0x0100
        /*0366*/ 	.byte	0x07
	.zero		1


	//   ....[38]....
        /*0368*/ 	.word	0x00000960
        /*036c*/ 	.word	0x000000ff
        /*0370*/ 	.word	0x00000120
        /*0374*/ 	.short	0x0100
        /*0376*/ 	.byte	0x07
	.zero		1


	//   ....[39]....
        /*0378*/ 	.word	0x00000970
        /*037c*/ 	.word	0x000000ff
        /*0380*/ 	.word	0x00000140
        /*0384*/ 	.short	0x0100
        /*0386*/ 	.byte	0x07
	.zero		1


	//   ....[40]....
        /*0388*/ 	.word	0x00000980
        /*038c*/ 	.word	0x000000ff
        /*0390*/ 	.word	0x00000128
        /*0394*/ 	.short	0x0100
        /*0396*/ 	.byte	0x07
	.zero		1


	//   ....[41]....
        /*0398*/ 	.word	0x00000990
        /*039c*/ 	.word	0x000000ff
        /*03a0*/ 	.word	0x00000148
        /*03a4*/ 	.short	0x0100
        /*03a6*/ 	.byte	0x07
	.zero		1


	//   ....[42]....
        /*03a8*/ 	.word	0x00000a80
        /*03ac*/ 	.word	0x000000ff
        /*03b0*/ 	.word	0x00000150
        /*03b4*/ 	.short	0x0100
        /*03b6*/ 	.byte	0x05
	.zero		1


	//   ....[43]....
        /*03b8*/ 	.word	0x00000a90
        /*03bc*/ 	.word	0x000000ff
        /*03c0*/ 	.word	0x00000158
        /*03c4*/ 	.short	0x0100
        /*03c6*/ 	.byte	0x05
	.zero		1


	//   ....[44]....
        /*03c8*/ 	.word	0x00000bd0
        /*03cc*/ 	.word	0x000000ff
        /*03d0*/ 	.word	0x00000160
        /*03d4*/ 	.short	0x0100
        /*03d6*/ 	.byte	0x05
	.zero		1


	//   ....[45]....
        /*03d8*/ 	.word	0x00000be0
        /*03dc*/ 	.word	0x000000ff
        /*03e0*/ 	.word	0x00000170
        /*03e4*/ 	.short	0x0100
        /*03e6*/ 	.byte	0x05
	.zero		1


	//   ....[46]....
        /*03e8*/ 	.word	0x00000bf0
        /*03ec*/ 	.word	0x000000ff
        /*03f0*/ 	.word	0x00000168
        /*03f4*/ 	.short	0x0100
        /*03f6*/ 	.byte	0x05
	.zero		1


	//   ....[47]....
        /*03f8*/ 	.word	0x00000c00
        /*03fc*/ 	.word	0x000000ff
        /*0400*/ 	.word	0x00000178
        /*0404*/ 	.short	0x0100
        /*0406*/ 	.byte	0x05
	.zero		1


	//   ....[48]....
        /*0408*/ 	.word	0x00000d30
        /*040c*/ 	.word	0x000000ff
        /*0410*/ 	.word	0x00000180
        /*0414*/ 	.short	0x0100
        /*0416*/ 	.byte	0x07
	.zero		1


	//   ....[49]....
        /*0418*/ 	.word	0x00000d40
        /*041c*/ 	.word	0x000000ff
        /*0420*/ 	.word	0x000001a0
        /*0424*/ 	.short	0x0100
        /*0426*/ 	.byte	0x07
	.zero		1


	//   ....[50]....
        /*0428*/ 	.word	0x00000d50
        /*042c*/ 	.word	0x000000ff
        /*0430*/ 	.word	0x00000188
        /*0434*/ 	.short	0x0100
        /*0436*/ 	.byte	0x07
	.zero		1


	//   ....[51]....
        /*0438*/ 	.word	0x00000d60
        /*043c*/ 	.word	0x000000ff
        /*0440*/ 	.word	0x000001a8
        /*0444*/ 	.short	0x0100
        /*0446*/ 	.byte	0x07
	.zero		1


	//   ....[52]....
        /*0448*/ 	.word	0x00000d70
        /*044c*/ 	.word	0x000000ff
        /*0450*/ 	.word	0x00000190
        /*0454*/ 	.short	0x0100
        /*0456*/ 	.byte	0x07
	.zero		1


	//   ....[53]....
        /*0458*/ 	.word	0x00000d80
        /*045c*/ 	.word	0x000000ff
        /*0460*/ 	.word	0x000001b0
        /*0464*/ 	.short	0x0100
        /*0466*/ 	.byte	0x07
	.zero		1


	//   ....[54]....
        /*0468*/ 	.word	0x00000d90
        /*046c*/ 	.word	0x000000ff
        /*0470*/ 	.word	0x00000198
        /*0474*/ 	.short	0x0100
        /*0476*/ 	.byte	0x07
	.zero		1


	//   ....[55]....
        /*0478*/ 	.word	0x00000da0
        /*047c*/ 	.word	0x000000ff
        /*0480*/ 	.word	0x000001b8
        /*0484*/ 	.short	0x0100
        /*0486*/ 	.byte	0x07
	.zero		1


	//   ....[56]....
        /*0488*/ 	.word	0x00000e90
        /*048c*/ 	.word	0x000000ff
        /*0490*/ 	.word	0x000001c0
        /*0494*/ 	.short	0x0100
        /*0496*/ 	.byte	0x05
	.zero		1


	//   ....[57]....
        /*0498*/ 	.word	0x00000ea0
        /*049c*/ 	.word	0x000000ff
        /*04a0*/ 	.word	0x000001d0
        /*04a4*/ 	.short	0x0100
        /*04a6*/ 	.byte	0x05
	.zero		1


	//   ....[58]....
        /*04a8*/ 	.word	0x00000eb0
        /*04ac*/ 	.word	0x000000ff
        /*04b0*/ 	.word	0x000001c8
        /*04b4*/ 	.short	0x0100
        /*04b6*/ 	.byte	0x05
	.zero		1


	//   ....[59]....
        /*04b8*/ 	.word	0x00000ec0
        /*04bc*/ 	.word	0x000000ff
        /*04c0*/ 	.word	0x000001d8
        /*04c4*/ 	.short	0x0100
        /*04c6*/ 	.byte	0x05
	.zero		1


	//   ....[60]....
        /*04c8*/ 	.word	0x000017a0
        /*04cc*/ 	.word	0x00000003
        /*04d0*/ 	.word	0x000001d0
        /*04d4*/ 	.short	0x010a
        /*04d6*/ 	.byte	0xff
	.zero		1


	//   ....[61]....
        /*04d8*/ 	.word	0x000017d0
        /*04dc*/ 	.word	0x00000003
        /*04e0*/ 	.word	0x000001c0
        /*04e4*/ 	.short	0x0101
        /*04e6*/ 	.byte	0xff
	.zero		1


	//   ....[62]....
        /*04e8*/ 	.word	0x000018a0
        /*04ec*/ 	.word	0x000000ff
        /*04f0*/ 	.word	0x00000088
        /*04f4*/ 	.short	0x010a
        /*04f6*/ 	.byte	0x08
	.zero		1


	//   ....[63]....
        /*04f8*/ 	.word	0x00001940
        /*04fc*/ 	.word	0x000000ff
        /*0500*/ 	.word	0x00000088
        /*0504*/ 	.short	0x010a
        /*0506*/ 	.byte	0x21
	.zero		1


	//   ....[64]....
        /*0508*/ 	.word	0x00001a90
        /*050c*/ 	.word	0x000000ff
        /*0510*/ 	.word	0x00000088
        /*0514*/ 	.short	0x010a
        /*0516*/ 	.byte	0x08
	.zero		1


	//   ....[65]....
        /*0518*/ 	.word	0x00001ba0
        /*051c*/ 	.word	0x000000ff
        /*0520*/ 	.word	0x00000158
        /*0524*/ 	.short	0x0101
        /*0526*/ 	.byte	0x04
	.zero		1


	//   ....[66]....
        /*0528*/ 	.word	0x00001bc0
        /*052c*/ 	.word	0x000000ff
        /*0530*/ 	.word	0x00000088
        /*0534*/ 	.short	0x010a
        /*0536*/ 	.byte	0x08
	.zero		1


	//   ....[67]....
        /*0538*/ 	.word	0x00001c40
        /*053c*/ 	.word	0x000000ff
        /*0540*/ 	.word	0x00000088
        /*0544*/ 	.short	0x010a
        /*0546*/ 	.byte	0x11
	.zero		1


	//   ....[68]....
        /*0548*/ 	.word	0x00001d90
        /*054c*/ 	.word	0x000000ff
        /*0550*/ 	.word	0x00000088
        /*0554*/ 	.short	0x010a
        /*0556*/ 	.byte	0x08
	.zero		1


	//   ....[69]....
        /*0558*/ 	.word	0x00001ed0
        /*055c*/ 	.word	0x00000002
        /*0560*/ 	.word	0x00000160
        /*0564*/ 	.short	0x010a
        /*0566*/ 	.byte	0xff
	.zero		1


	//   ....[70]....
        /*0568*/ 	.word	0x00001f90
        /*056c*/ 	.word	0x00000002
        /*0570*/ 	.word	0x00000000
        /*0574*/ 	.short	0x0101
        /*0576*/ 	.byte	0xff
	.zero		1


	//   ....[71]....
        /*0578*/ 	.word	0x000024f0
        /*057c*/ 	.word	0x000000ff
        /*0580*/ 	.word	0x00000000
        /*0584*/ 	.short	0x010a
        /*0586*/ 	.byte	0x05
	.zero		1


	//   ....[72]....
        /*0588*/ 	.word	0x00002580
        /*058c*/ 	.word	0x000000ff
        /*0590*/ 	.word	0x00000000
        /*0594*/ 	.short	0x010a
        /*0596*/ 	.byte	0x05
	.zero		1


	//   ....[73]....
        /*0598*/ 	.word	0x00002610
        /*059c*/ 	.word	0x000000ff
        /*05a0*/ 	.word	0x00000000
        /*05a4*/ 	.short	0x010a
        /*05a6*/ 	.byte	0x05
	.zero		1


	//   ....[74]....
        /*05a8*/ 	.word	0x000026a0
        /*05ac*/ 	.word	0x000000ff
        /*05b0*/ 	.word	0x00000000
        /*05b4*/ 	.short	0x010a
        /*05b6*/ 	.byte	0x05
	.zero		1


	//   ....[75]....
        /*05b8*/ 	.word	0x00002730
        /*05bc*/ 	.word	0x000000ff
        /*05c0*/ 	.word	0x00000000
        /*05c4*/ 	.short	0x010a
        /*05c6*/ 	.byte	0x05
	.zero		1


	//   ....[76]....
        /*05c8*/ 	.word	0x000027c0
        /*05cc*/ 	.word	0x000000ff
        /*05d0*/ 	.word	0x00000000
        /*05d4*/ 	.short	0x010a
        /*05d6*/ 	.byte	0x05
	.zero		1


	//   ....[77]....
        /*05d8*/ 	.word	0x00002850
        /*05dc*/ 	.word	0x000000ff
        /*05e0*/ 	.word	0x00000000
        /*05e4*/ 	.short	0x010a
        /*05e6*/ 	.byte	0x05
	.zero		1


	//   ....[78]....
        /*05e8*/ 	.word	0x000028e0
        /*05ec*/ 	.word	0x000000ff
        /*05f0*/ 	.word	0x00000000
        /*05f4*/ 	.short	0x010a
        /*05f6*/ 	.byte	0x05
	.zero		1


	//   ....[79]....
        /*05f8*/ 	.word	0x00002970
        /*05fc*/ 	.word	0x000000ff
        /*0600*/ 	.word	0x00000000
        /*0604*/ 	.short	0x010a
        /*0606*/ 	.byte	0x05
	.zero		1


	//   ....[80]....
        /*0608*/ 	.word	0x00002a00
        /*060c*/ 	.word	0x000000ff
        /*0610*/ 	.word	0x00000000
        /*0614*/ 	.short	0x010a
        /*0616*/ 	.byte	0x05
	.zero		1


	//   ....[81]....
        /*0618*/ 	.word	0x00002a90
        /*061c*/ 	.word	0x000000ff
        /*0620*/ 	.word	0x00000000
        /*0624*/ 	.short	0x010a
        /*0626*/ 	.byte	0x05
	.zero		1


	//   ....[82]....
        /*0628*/ 	.word	0x00002b20
        /*062c*/ 	.word	0x000000ff
        /*0630*/ 	.word	0x00000000
        /*0634*/ 	.short	0x010a
        /*0636*/ 	.byte	0x05
	.zero		1


	//   ....[83]....
        /*0638*/ 	.word	0x00002bb0
        /*063c*/ 	.word	0x000000ff
        /*0640*/ 	.word	0x00000000
        /*0644*/ 	.short	0x010a
        /*0646*/ 	.byte	0x05
	.zero		1


	//   ....[84]....
        /*0648*/ 	.word	0x00002c40
        /*064c*/ 	.word	0x000000ff
        /*0650*/ 	.word	0x00000000
        /*0654*/ 	.short	0x010a
        /*0656*/ 	.byte	0x05
	.zero		1


	//   ....[85]....
        /*0658*/ 	.word	0x00002cd0
        /*065c*/ 	.word	0x000000ff
        /*0660*/ 	.word	0x00000000
        /*0664*/ 	.short	0x010a
        /*0666*/ 	.byte	0x05
	.zero		1


	//   ....[86]....
        /*0668*/ 	.word	0x00002d60
        /*066c*/ 	.word	0x000000ff
        /*0670*/ 	.word	0x00000000
        /*0674*/ 	.short	0x010a
        /*0676*/ 	.byte	0x05
	.zero		1


	//   ....[87]....
        /*0678*/ 	.word	0x00002e00
        /*067c*/ 	.word	0x00000000
        /*0680*/ 	.word	0x00000000
        /*0684*/ 	.short	0x010a
        /*0686*/ 	.byte	0xff
	.zero		1


	//   ....[88]....
        /*0688*/ 	.word	0x00002f20
        /*068c*/ 	.word	0x00000000
        /*0690*/ 	.word	0x000001c0
        /*0694*/ 	.short	0x010a
        /*0696*/ 	.byte	0xff
	.zero		1


	//   ....[89]....
        /*0698*/ 	.word	0x00002f80
        /*069c*/ 	.word	0x00000004
        /*06a0*/ 	.word	0x00000000
        /*06a4*/ 	.short	0x0101
        /*06a6*/ 	.byte	0xff
	.zero		1


	//   ....[90]....
        /*06a8*/ 	.word	0x00002fa0
        /*06ac*/ 	.word	0x000000ff
        /*06b0*/ 	.word	0x00000170
        /*06b4*/ 	.short	0x010a
        /*06b6*/ 	.byte	0x05
	.zero		1


	//   ....[91]....
        /*06b8*/ 	.word	0x000030c0
        /*06bc*/ 	.word	0x00000000
        /*06c0*/ 	.word	0x00000160
        /*06c4*/ 	.short	0x010a
        /*06c6*/ 	.byte	0xff
	.zero		1


	//   ....[92]....
        /*06c8*/ 	.word	0x000031d0
        /*06cc*/ 	.word	0x00000000
        /*06d0*/ 	.word	0x00000000
        /*06d4*/ 	.short	0x0101
        /*06d6*/ 	.byte	0xff
	.zero		1


	//   ....[93]....
        /*06d8*/ 	.word	0x00003260
        /*06dc*/ 	.word	0x000000ff
        /*06e0*/ 	.word	0x00000170
        /*06e4*/ 	.short	0x0106
        /*06e6*/ 	.byte	0x05
	.zero		1


	//   ....[94]....
        /*06e8*/ 	.word	0x00003280
        /*06ec*/ 	.word	0x000000ff
        /*06f0*/ 	.word	0x00000170
        /*06f4*/ 	.short	0x010a
        /*06f6*/ 	.byte	0x05
	.zero		1


	//   ....[95]....
        /*06f8*/ 	.word	0x00003310
        /*06fc*/ 	.word	0x000000ff
        /*0700*/ 	.word	0x00000170
        /*0704*/ 	.short	0x0106
        /*0706*/ 	.byte	0x04
	.zero		1


	//   ....[96]....
        /*0708*/ 	.word	0x00003350
        /*070c*/ 	.word	0x00000000
        /*0710*/ 	.word	0x00000170
        /*0714*/ 	.short	0x010a
        /*0716*/ 	.byte	0xff
	.zero		1


	//   ....[97]....
        /*0718*/ 	.word	0x00003850
        /*071c*/ 	.word	0x00000000
        /*0720*/ 	.word	0x00000160
        /*0724*/ 	.short	0x010a
        /*0726*/ 	.byte	0xff
	.zero		1


	//   ....[98]....
        /*0728*/ 	.word	0x00003950
        /*072c*/ 	.word	0x00000003
        /*0730*/ 	.word	0x00000000
        /*0734*/ 	.short	0x0101
        /*0736*/ 	.byte	0xff
	.zero		1


	//   ....[99]....
        /*0738*/ 	.word	0x00003960
        /*073c*/ 	.word	0x000000ff
        /*0740*/ 	.word	0x00000000
        /*0744*/ 	.short	0x010a
        /*0746*/ 	.byte	0x04
	.zero		1


	//   ....[100]....
        /*0748*/ 	.word	0x000039e0
        /*074c*/ 	.word	0x000000ff
        /*0750*/ 	.word	0x000001a0
        /*0754*/ 	.short	0x010a
        /*0756*/ 	.byte	0x08
	.zero		1


	//   ....[101]....
        /*0758*/ 	.word	0x00003ac0
        /*075c*/ 	.word	0x000000ff
        /*0760*/ 	.word	0x00000000
        /*0764*/ 	.short	0x010a
        /*0766*/ 	.byte	0x07
	.zero		1


	//   ....[102]....
        /*0768*/ 	.word	0x00003c00
        /*076c*/ 	.word	0x000000ff
        /*0770*/ 	.word	0x00000000
        /*0774*/ 	.short	0x010a
        /*0776*/ 	.byte	0x04
	.zero		1


	//   ....[103]....
        /*0778*/ 	.word	0x00003df0
        /*077c*/ 	.word	0x000000ff
        /*0780*/ 	.word	0x00000000
        /*0784*/ 	.short	0x010a
        /*0786*/ 	.byte	0x05
	.zero		1


	//   ....[104]....
        /*0788*/ 	.word	0x00003e80
        /*078c*/ 	.word	0x000000ff
        /*0790*/ 	.word	0x00000000
        /*0794*/ 	.short	0x010a
        /*0796*/ 	.byte	0x05
	.zero		1


	//   ....[105]....
        /*0798*/ 	.word	0x00003f10
        /*079c*/ 	.word	0x000000ff
        /*07a0*/ 	.word	0x00000000
        /*07a4*/ 	.short	0x010a
        /*07a6*/ 	.byte	0x05
	.zero		1


	//   ....[106]....
        /*07a8*/ 	.word	0x00003fa0
        /*07ac*/ 	.word	0x000000ff
        /*07b0*/ 	.word	0x00000000
        /*07b4*/ 	.short	0x010a
        /*07b6*/ 	.byte	0x07
	.zero		1


	//   ....[107]....
        /*07b8*/ 	.word	0x00004420
        /*07bc*/ 	.word	0x00000000
        /*07c0*/ 	.word	0x00000160
        /*07c4*/ 	.short	0x010a
        /*07c6*/ 	.byte	0xff
	.zero		1


	//   ....[108]....
        /*07c8*/ 	.word	0x000044e0
        /*07cc*/ 	.word	0x00000000
        /*07d0*/ 	.word	0x00000000
        /*07d4*/ 	.short	0x0101
        /*07d6*/ 	.byte	0xff
	.zero		1


	//   ....[109]....
        /*07d8*/ 	.word	0x00004800
        /*07dc*/ 	.word	0x000000ff
        /*07e0*/ 	.word	0x00000158
        /*07e4*/ 	.short	0x010a
        /*07e6*/ 	.byte	0x07
	.zero		1


	//   ....[110]....
        /*07e8*/ 	.word	0x000049f0
        /*07ec*/ 	.word	0x000000ff
        /*07f0*/ 	.word	0x00000130
        /*07f4*/ 	.short	0x010a
        /*07f6*/ 	.byte	0x07
	.zero		1


	//   ....[111]....
        /*07f8*/ 	.word	0x00004b60
        /*07fc*/ 	.word	0x000000ff
        /*0800*/ 	.word	0x00000110
        /*0804*/ 	.short	0x010b
        /*0806*/ 	.byte	0x07
	.zero		1


	//   ....[112]....
        /*0808*/ 	.word	0x00004b70
        /*080c*/ 	.word	0x000000ff
        /*0810*/ 	.word	0x00000000
        /*0814*/ 	.short	0x0101
        /*0816*/ 	.byte	0x08
	.zero		1


	//   ....[113]....
        /*0818*/ 	.word	0x00004b90
        /*081c*/ 	.word	0x000000ff
        /*0820*/ 	.word	0x00000138
        /*0824*/ 	.short	0x010a
        /*0826*/ 	.byte	0x07
	.zero		1


	//   ....[114]....
        /*0828*/ 	.word	0x00004cf0
        /*082c*/ 	.word	0x000000ff
        /*0830*/ 	.word	0x00000118
        /*0834*/ 	.short	0x010b
        /*0836*/ 	.byte	0x07
	.zero		1


	//   ....[115]....
        /*0838*/ 	.word	0x00004d00
        /*083c*/ 	.word	0x000000ff
        /*0840*/ 	.word	0x00000000
        /*0844*/ 	.short	0x0101
        /*0846*/ 	.byte	0x08
	.zero		1


	//   ....[116]....
        /*0848*/ 	.word	0x00004d10
        /*084c*/ 	.word	0x000000ff
        /*0850*/ 	.word	0x00000140
        /*0854*/ 	.short	0x010a
        /*0856*/ 	.byte	0x07
	.zero		1


	//   ....[117]....
        /*0858*/ 	.word	0x00004eb0
        /*085c*/ 	.word	0x000000ff
        /*0860*/ 	.word	0x00000120
        /*0864*/ 	.short	0x010b
        /*0866*/ 	.byte	0x07
	.zero		1


	//   ....[118]....
        /*0868*/ 	.word	0x00004f20
        /*086c*/ 	.word	0x000000ff
        /*0870*/ 	.word	0x00000000
        /*0874*/ 	.short	0x0101
        /*0876*/ 	.byte	0x08
	.zero		1


	//   ....[119]....
        /*0878*/ 	.word	0x00004f50
        /*087c*/ 	.word	0x000000ff
        /*0880*/ 	.word	0x00000148
        /*0884*/ 	.short	0x010a
        /*0886*/ 	.byte	0x07
	.zero		1


	//   ....[120]....
        /*0888*/ 	.word	0x00005160
        /*088c*/ 	.word	0x000000ff
        /*0890*/ 	.word	0x00000128
        /*0894*/ 	.short	0x010b
        /*0896*/ 	.byte	0x07
	.zero		1


	//   ....[121]....
        /*0898*/ 	.word	0x00005180
        /*089c*/ 	.word	0x000000ff
        /*08a0*/ 	.word	0x00000000
        /*08a4*/ 	.short	0x0101
        /*08a6*/ 	.byte	0x0d
	.zero		1


	//   ....[122]....
        /*08a8*/ 	.word	0x000051b0
        /*08ac*/ 	.word	0x000000ff
        /*08b0*/ 	.word	0x00000130
        /*08b4*/ 	.short	0x010a
        /*08b6*/ 	.byte	0x07
	.zero		1


	//   ....[123]....
        /*08b8*/ 	.word	0x000051d0
        /*08bc*/ 	.word	0x000000ff
        /*08c0*/ 	.word	0x00000138
        /*08c4*/ 	.short	0x010a
        /*08c6*/ 	.byte	0x07
	.zero		1


	//   ....[124]....
        /*08c8*/ 	.word	0x000051f0
        /*08cc*/ 	.word	0x000000ff
        /*08d0*/ 	.word	0x00000140
        /*08d4*/ 	.short	0x010a
        /*08d6*/ 	.byte	0x07
	.zero		1


	//   ....[125]....
        /*08d8*/ 	.word	0x00005230
        /*08dc*/ 	.word	0x00000000
        /*08e0*/ 	.word	0x00000148
        /*08e4*/ 	.short	0x010a
        /*08e6*/ 	.byte	0xff
	.zero		1


	//   ....[126]....
        /*08e8*/ 	.word	0x00005590
        /*08ec*/ 	.word	0x00000000
        /*08f0*/ 	.word	0x00000160
        /*08f4*/ 	.short	0x010a
        /*08f6*/ 	.byte	0xff
	.zero		1


	//   ....[127]....
        /*08f8*/ 	.word	0x000056a0
        /*08fc*/ 	.word	0x00000000
        /*0900*/ 	.word	0x00000000
        /*0904*/ 	.short	0x0101
        /*0906*/ 	.byte	0xff
	.zero		1


	//   ....[128]....
        /*0908*/ 	.word	0x00006100
        /*090c*/ 	.word	0x000000ff
        /*0910*/ 	.word	0x00000110
        /*0914*/ 	.short	0x010a
        /*0916*/ 	.byte	0x30
	.zero		1


	//   ....[129]....
        /*0918*/ 	.word	0x00006170
        /*091c*/ 	.word	0x0000004f
        /*0920*/ 	.word	0x00000180
        /*0924*/ 	.short	0x010a
        /*0926*/ 	.byte	0xff
	.zero		1


	//   ....[130]....
        /*0928*/ 	.word	0x00006220
        /*092c*/ 	.word	0x000000ff
        /*0930*/ 	.word	0x00000110
        /*0934*/ 	.short	0x010a
        /*0936*/ 	.byte	0x30
	.zero		1


	//   ....[131]....
        /*0938*/ 	.word	0x00006300
        /*093c*/ 	.word	0x0000004f
        /*0940*/ 	.word	0x00000180
        /*0944*/ 	.short	0x010a
        /*0946*/ 	.byte	0xff
	.zero		1


	//   ....[132]....
        /*0948*/ 	.word	0x00006a30
        /*094c*/ 	.word	0x00000000
        /*0950*/ 	.word	0x00000000
        /*0954*/ 	.short	0x0101
        /*0956*/ 	.byte	0xff
	.zero		1


	//   ....[133]....
        /*0958*/ 	.word	0x00006a40
        /*095c*/ 	.word	0x00000003
        /*0960*/ 	.word	0x00000110
        /*0964*/ 	.short	0x010a
        /*0966*/ 	.byte	0xff
	.zero		1


	//   ....[134]....
        /*0968*/ 	.word	0x00006b00
        /*096c*/ 	.word	0x00000003
        /*0970*/ 	.word	0x00000110
        /*0974*/ 	.short	0x010a
        /*0976*/ 	.byte	0xff
	.zero		1


	//   ....[135]....
        /*0978*/ 	.word	0x000072b0
        /*097c*/ 	.word	0x00000026
        /*0980*/ 	.word	0x00000000
        /*0984*/ 	.short	0x0101
        /*0986*/ 	.byte	0xff
	.zero		1


	//   ....[136]....
        /*0988*/ 	.word	0x000072d0
        /*098c*/ 	.word	0x00000053
        /*0990*/ 	.word	0x00000110
        /*0994*/ 	.short	0x010a
        /*0996*/ 	.byte	0xff
	.zero		1


	//   ....[137]....
        /*0998*/ 	.word	0x00007380
        /*099c*/ 	.word	0x00000053
        /*09a0*/ 	.word	0x00000110
        /*09a4*/ 	.short	0x010a
        /*09a6*/ 	.byte	0xff
	.zero		1


	//   ....[138]....
        /*09a8*/ 	.word	0x00007b30
        /*09ac*/ 	.word	0x00000026
        /*09b0*/ 	.word	0x00000000
        /*09b4*/ 	.short	0x0101
        /*09b6*/ 	.byte	0xff
	.zero		1


	//   ....[139]....
        /*09b8*/ 	.word	0x00007b50
        /*09bc*/ 	.word	0x00000058
        /*09c0*/ 	.word	0x00000110
        /*09c4*/ 	.short	0x010a
        /*09c6*/ 	.byte	0xff
	.zero		1


	//   ....[140]....
        /*09c8*/ 	.word	0x00007c00
        /*09cc*/ 	.word	0x00000058
        /*09d0*/ 	.word	0x00000110
        /*09d4*/ 	.short	0x010a
        /*09d6*/ 	.byte	0xff
	.zero		1


	//   ....[141]....
        /*09d8*/ 	.word	0x00007f40
        /*09dc*/ 	.word	0x000000ff
        /*09e0*/ 	.word	0x00000000
        /*09e4*/ 	.short	0x0101
        /*09e6*/ 	.byte	0x05
	.zero		1


	//   ....[142]....
        /*09e8*/ 	.word	0x00008410
        /*09ec*/ 	.word	0x00000002
        /*09f0*/ 	.word	0x00000000
        /*09f4*/ 	.short	0x0101
        /*09f6*/ 	.byte	0xff
	.zero		1


	//   ....[143]....
        /*09f8*/ 	.word	0x00008680
        /*09fc*/ 	.word	0x000000ff
        /*0a00*/ 	.word	0x00000000
        /*0a04*/ 	.short	0x0101
        /*0a06*/ 	.byte	0x04
	.zero		1


	//   ....[144]....
        /*0a08*/ 	.word	0x000086a0
        /*0a0c*/ 	.word	0x00000003
        /*0a10*/ 	.word	0x000001d0
        /*0a14*/ 	.short	0x010a
        /*0a16*/ 	.byte	0xff
	.zero		1


	//   ....[145]....
        /*0a18*/ 	.word	0x00008700
        /*0a1c*/ 	.word	0x00000002
        /*0a20*/ 	.word	0x00000088
        /*0a24*/ 	.short	0x010a
        /*0a26*/ 	.byte	0xff
	.zero		1


	//   ....[146]....
        /*0a28*/ 	.word	0x00008760
        /*0a2c*/ 	.word	0x00000002
        /*0a30*/ 	.word	0x00000088
        /*0a34*/ 	.short	0x010a
        /*0a36*/ 	.byte	0xff
	.zero		1


	//   ....[147]....
        /*0a38*/ 	.word	0x000087b0
        /*0a3c*/ 	.word	0x00000002
        /*0a40*/ 	.word	0x00000160
        /*0a44*/ 	.short	0x010a
        /*0a46*/ 	.byte	0xff
	.zero		1


	//   ....[148]....
        /*0a48*/ 	.word	0x00008810
        /*0a4c*/ 	.word	0x00000000
        /*0a50*/ 	.word	0x00000000
        /*0a54*/ 	.short	0x010a
        /*0a56*/ 	.byte	0xff
	.zero		1


	//   ....[149]....
        /*0a58*/ 	.word	0x00008870
        /*0a5c*/ 	.word	0x00000000
        /*0a60*/ 	.word	0x00000000
        /*0a64*/ 	.short	0x010a
        /*0a66*/ 	.byte	0xff
	.zero		1


	//   ....[150]....
        /*0a68*/ 	.word	0x000088d0
        /*0a6c*/ 	.word	0x00000000
        /*0a70*/ 	.word	0x00000000
        /*0a74*/ 	.short	0x010a
        /*0a76*/ 	.byte	0xff
	.zero		1


	//   ....[151]....
        /*0a78*/ 	.word	0x00008930
        /*0a7c*/ 	.word	0x00000000
        /*0a80*/ 	.word	0x00000000
        /*0a84*/ 	.short	0x010a
        /*0a86*/ 	.byte	0xff
	.zero		1


	//   ....[152]....
        /*0a88*/ 	.word	0x00008990
        /*0a8c*/ 	.word	0x00000000
        /*0a90*/ 	.word	0x00000000
        /*0a94*/ 	.short	0x010a
        /*0a96*/ 	.byte	0xff
	.zero		1


	//   ....[153]....
        /*0a98*/ 	.word	0x000089f0
        /*0a9c*/ 	.word	0x00000000
        /*0aa0*/ 	.word	0x00000000
        /*0aa4*/ 	.short	0x010a
        /*0aa6*/ 	.byte	0xff
	.zero		1


	//   ....[154]....
        /*0aa8*/ 	.word	0x00008a50
        /*0aac*/ 	.word	0x00000000
        /*0ab0*/ 	.word	0x00000000
        /*0ab4*/ 	.short	0x010a
        /*0ab6*/ 	.byte	0xff
	.zero		1


	//   ....[155]....
        /*0ab8*/ 	.word	0x00008ab0
        /*0abc*/ 	.word	0x00000000
        /*0ac0*/ 	.word	0x00000000
        /*0ac4*/ 	.short	0x010a
        /*0ac6*/ 	.byte	0xff
	.zero		1


	//   ....[156]....
        /*0ac8*/ 	.word	0x00008b10
        /*0acc*/ 	.word	0x00000000
        /*0ad0*/ 	.word	0x00000000
        /*0ad4*/ 	.short	0x010a
        /*0ad6*/ 	.byte	0xff
	.zero		1


	//   ....[157]....
        /*0ad8*/ 	.word	0x00008b70
        /*0adc*/ 	.word	0x00000000
        /*0ae0*/ 	.word	0x00000000
        /*0ae4*/ 	.short	0x010a
        /*0ae6*/ 	.byte	0xff
	.zero		1


	//   ....[158]....
        /*0ae8*/ 	.word	0x00008bd0
        /*0aec*/ 	.word	0x00000000
        /*0af0*/ 	.word	0x00000000
        /*0af4*/ 	.short	0x010a
        /*0af6*/ 	.byte	0xff
	.zero		1


	//   ....[159]....
        /*0af8*/ 	.word	0x00008c30
        /*0afc*/ 	.word	0x00000000
        /*0b00*/ 	.word	0x00000000
        /*0b04*/ 	.short	0x010a
        /*0b06*/ 	.byte	0xff
	.zero		1


	//   ....[160]....
        /*0b08*/ 	.word	0x00008c90
        /*0b0c*/ 	.word	0x00000000
        /*0b10*/ 	.word	0x00000000
        /*0b14*/ 	.short	0x010a
        /*0b16*/ 	.byte	0xff
	.zero		1


	//   ....[161]....
        /*0b18*/ 	.word	0x00008cf0
        /*0b1c*/ 	.word	0x00000000
        /*0b20*/ 	.word	0x00000000
        /*0b24*/ 	.short	0x010a
        /*0b26*/ 	.byte	0xff
	.zero		1


	//   ....[162]....
        /*0b28*/ 	.word	0x00008d50
        /*0b2c*/ 	.word	0x00000000
        /*0b30*/ 	.word	0x00000000
        /*0b34*/ 	.short	0x010a
        /*0b36*/ 	.byte	0xff
	.zero		1


	//   ....[163]....
        /*0b38*/ 	.word	0x00008db0
        /*0b3c*/ 	.word	0x00000000
        /*0b40*/ 	.word	0x00000000
        /*0b44*/ 	.short	0x010a
        /*0b46*/ 	.byte	0xff
	.zero		1


	//   ....[164]....
        /*0b48*/ 	.word	0x00008e00
        /*0b4c*/ 	.word	0x00000000
        /*0b50*/ 	.word	0x000001c0
        /*0b54*/ 	.short	0x010a
        /*0b56*/ 	.byte	0xff
	.zero		1


	//   ....[165]....
        /*0b58*/ 	.word	0x00008e60
        /*0b5c*/ 	.word	0x00000000
        /*0b60*/ 	.word	0x00000170
        /*0b64*/ 	.short	0x010a
        /*0b66*/ 	.byte	0xff
	.zero		1


	//   ....[166]....
        /*0b68*/ 	.word	0x00008eb0
        /*0b6c*/ 	.word	0x00000000
        /*0b70*/ 	.word	0x00000160
        /*0b74*/ 	.short	0x010a
        /*0b76*/ 	.byte	0xff
	.zero		1


	//   ....[167]....
        /*0b78*/ 	.word	0x00008f10
        /*0b7c*/ 	.word	0x00000000
        /*0b80*/ 	.word	0x00000170
        /*0b84*/ 	.short	0x010a
        /*0b86*/ 	.byte	0xff
	.zero		1


	//   ....[168]....
        /*0b88*/ 	.word	0x00008f60
        /*0b8c*/ 	.word	0x00000000
        /*0b90*/ 	.word	0x00000160
        /*0b94*/ 	.short	0x010a
        /*0b96*/ 	.byte	0xff
	.zero		1


	//   ....[169]....
        /*0b98*/ 	.word	0x00008fc0
        /*0b9c*/ 	.word	0x00000003
        /*0ba0*/ 	.word	0x000001a0
        /*0ba4*/ 	.short	0x010a
        /*0ba6*/ 	.byte	0xff
	.zero		1


	//   ....[170]....
        /*0ba8*/ 	.word	0x00009020
        /*0bac*/ 	.word	0x00000000
        /*0bb0*/ 	.word	0x00000000
        /*0bb4*/ 	.short	0x010a
        /*0bb6*/ 	.byte	0xff
	.zero		1


	//   ....[171]....
        /*0bb8*/ 	.word	0x00009080
        /*0bbc*/ 	.word	0x00000000
        /*0bc0*/ 	.word	0x00000000
        /*0bc4*/ 	.short	0x010a
        /*0bc6*/ 	.byte	0xff
	.zero		1


	//   ....[172]....
        /*0bc8*/ 	.word	0x000090e0
        /*0bcc*/ 	.word	0x00000000
        /*0bd0*/ 	.word	0x00000000
        /*0bd4*/ 	.short	0x010a
        /*0bd6*/ 	.byte	0xff
	.zero		1


	//   ....[173]....
        /*0bd8*/ 	.word	0x00009140
        /*0bdc*/ 	.word	0x00000000
        /*0be0*/ 	.word	0x00000000
        /*0be4*/ 	.short	0x010a
        /*0be6*/ 	.byte	0xff
	.zero		1


	//   ....[174]....
        /*0be8*/ 	.word	0x000091a0
        /*0bec*/ 	.word	0x00000000
        /*0bf0*/ 	.word	0x00000000
        /*0bf4*/ 	.short	0x010a
        /*0bf6*/ 	.byte	0xff
	.zero		1


	//   ....[175]....
        /*0bf8*/ 	.word	0x000091f0
        /*0bfc*/ 	.word	0x00000000
        /*0c00*/ 	.word	0x00000160
        /*0c04*/ 	.short	0x010a
        /*0c06*/ 	.byte	0xff
	.zero		1


	//   ....[176]....
        /*0c08*/ 	.word	0x00009250
        /*0c0c*/ 	.word	0x00000000
        /*0c10*/ 	.word	0x00000158
        /*0c14*/ 	.short	0x010a
        /*0c16*/ 	.byte	0xff
	.zero		1


	//   ....[177]....
        /*0c18*/ 	.word	0x000092b0
        /*0c1c*/ 	.word	0x00000003
        /*0c20*/ 	.word	0x00000130
        /*0c24*/ 	.short	0x010a
        /*0c26*/ 	.byte	0xff
	.zero		1


	//   ....[178]....
        /*0c28*/ 	.word	0x00009310
        /*0c2c*/ 	.word	0x00000003
        /*0c30*/ 	.word	0x00000138
        /*0c34*/ 	.short	0x010a
        /*0c36*/ 	.byte	0xff
	.zero		1


	//   ....[179]....
        /*0c38*/ 	.word	0x00009370
        /*0c3c*/ 	.word	0x00000003
        /*0c40*/ 	.word	0x00000140
        /*0c44*/ 	.short	0x010a
        /*0c46*/ 	.byte	0xff
	.zero		1


	//   ....[180]....
        /*0c48*/ 	.word	0x000093d0
        /*0c4c*/ 	.word	0x00000003
        /*0c50*/ 	.word	0x00000148
        /*0c54*/ 	.short	0x010a
        /*0c56*/ 	.byte	0xff
	.zero		1


	//   ....[181]....
        /*0c58*/ 	.word	0x00009430
        /*0c5c*/ 	.word	0x00000000
        /*0c60*/ 	.word	0x00000130
        /*0c64*/ 	.short	0x010a
        /*0c66*/ 	.byte	0xff
	.zero		1


	//   ....[182]....
        /*0c68*/ 	.word	0x00009490
        /*0c6c*/ 	.word	0x00000000
        /*0c70*/ 	.word	0x00000138
        /*0c74*/ 	.short	0x010a
        /*0c76*/ 	.byte	0xff
	.zero		1


	//   ....[183]....
        /*0c78*/ 	.word	0x000094f0
        /*0c7c*/ 	.word	0x00000000
        /*0c80*/ 	.word	0x00000140
        /*0c84*/ 	.short	0x010a
        /*0c86*/ 	.byte	0xff
	.zero		1


	//   ....[184]....
        /*0c88*/ 	.word	0x00009540
        /*0c8c*/ 	.word	0x00000000
        /*0c90*/ 	.word	0x00000160
        /*0c94*/ 	.short	0x010a
        /*0c96*/ 	.byte	0xff
	.zero		1


	//   ....[185]....
        /*0c98*/ 	.word	0x000095a0
        /*0c9c*/ 	.word	0x00000002
        /*0ca0*/ 	.word	0x00000110
        /*0ca4*/ 	.short	0x010a
        /*0ca6*/ 	.byte	0xff
	.zero		1


	//   ....[186]....
        /*0ca8*/ 	.word	0x000095f0
        /*0cac*/ 	.word	0x0000004f
        /*0cb0*/ 	.word	0x00000180
        /*0cb4*/ 	.short	0x010a
        /*0cb6*/ 	.byte	0xff
	.zero		1


	//   ....[187]....
        /*0cb8*/ 	.word	0x00009640
        /*0cbc*/ 	.word	0x00000003
        /*0cc0*/ 	.word	0x00000110
        /*0cc4*/ 	.short	0x010a
        /*0cc6*/ 	.byte	0xff
	.zero		1


	//   ....[188]....
        /*0cc8*/ 	.word	0x00009690
        /*0ccc*/ 	.word	0x00000053
        /*0cd0*/ 	.word	0x00000110
        /*0cd4*/ 	.short	0x010a
        /*0cd6*/ 	.byte	0xff
	.zero		1


	//   ....[189]....
        /*0cd8*/ 	.word	0x000096e0
        /*0cdc*/ 	.word	0x00000058
        /*0ce0*/ 	.word	0x00000110
        /*0ce4*/ 	.short	0x010a
        /*0ce6*/ 	.byte	0xff
	.zero		1


	//----- nvinfo : EIATTR_NUM_MBARRIERS
	.align		4
.L_47:
        /*0ce8*/ 	.byte	0x03, 0x38
        /*0cea*/ 	.short	0x003c


	//----- nvinfo : EIATTR_EXIT_INSTR_OFFSETS
	.align		4
        /*0cec*/ 	.byte	0x04, 0x1c
        /*0cee*/ 	.short	(.L_49 - .L_48)


	//   ....[0]....
.L_48:
        /*0cf0*/ 	.word	0x00002e30


	//   ....[1]....
        /*0cf4*/ 	.word	0x00003320


	//   ....[2]....
        /*0cf8*/ 	.word	0x00003380


	//   ....[3]....
        /*0cfc*/ 	.word	0x00004200


	//   ....[4]....
        /*0d00*/ 	.word	0x00005260


	//   ....[5]....
        /*0d04*/ 	.word	0x000052a0


	//   ....[6]....
        /*0d08*/ 	.word	0x00008570


	//   ....[7]....
        /*0d0c*/ 	.word	0x000085f0


	//   ....[8]....
        /*0d10*/ 	.word	0x00008620


	//   ....[9]....
        /*0d14*/ 	.word	0x00008690


	//----- nvinfo : EIATTR_MAX_THREADS
	.align		4
.L_49:
        /*0d18*/ 	.byte	0x04, 0x05
        /*0d1a*/ 	.short	(.L_51 - .L_50)
.L_50:
        /*0d1c*/ 	.word	0x00000100
        /*0d20*/ 	.word	0x00000001
        /*0d24*/ 	.word	0x00000001


	//----- nvinfo : EIATTR_CRS_STACK_SIZE
	.align		4
.L_51:
        /*0d28*/ 	.byte	0x04, 0x1e
        /*0d2a*/ 	.short	(.L_53 - .L_52)
.L_52:
        /*0d2c*/ 	.word	0x00000000


	//----- nvinfo : EIATTR_CBANK_PARAM_SIZE
	.align		4
.L_53:
        /*0d30*/ 	.byte	0x03, 0x19
        /*0d32*/ 	.short	0x0800


	//----- nvinfo : EIATTR_PARAM_CBANK
	.align		4
        /*0d34*/ 	.byte	0x04, 0x0a
        /*0d36*/ 	.short	(.L_55 - .L_54)
	.align		4
.L_54:
        /*0d38*/ 	.word	index@(.nv.constant0._ZN7cutlass13device_kernelINS_4gemm6kernel13GemmUniversalIN4cute5tupleIJiiiiEEENS1_10collective13CollectiveMmaINS1_35MainloopSm100TmaUmmaWarpSpecializedILi17ELi2ELi4ENS5_IJNS4_1CILi1EEESB_SB_EEEEENS5_IJNSA_ILi64EEENSA_ILi128EEENSA_ILi32EEEEEENS_10bfloat16_tENS5_IJlSB_lEEESI_SJ_NS4_8TiledMMAINS4_8MMA_AtomIJNS4_20SM100_MMA_F16BF16_SSISI_SI_fLi64ELi128ELNS4_4UMMA5MajorE0ELSO_0ELNSN_7ScaleInE0ELSP_0EEEEEENS4_6LayoutISC_NS5_IJNSA_ILi0EEEST_ST_EEEEENS5_IJNS4_10UnderscoreESW_SW_EEEEENS4_13SM90_TMA_LOADENS4_14ComposedLayoutINS4_7SwizzleILi2ELi4ELi3EEENS4_18smem_ptr_flag_bitsILi16EEENSS_INS5_IJNSA_ILi8EEESG_EEENS5_IJSG_SB_EEEEEEEvNS4_8identityESZ_S19_vS1A_EENS_8epilogue10collective18CollectiveEpilogueINS1C_23Sm100TmaWarpSpecializedILi4ELi2ELi16ELb1ELb0EEEJSH_NS5_IJNSS_ISE_SB_EENSS_ISG_SB_EEEEESI_SJ_SI_SJ_NS1C_6fusion15FusionCallbacksIS1G_NS1K_17LinearCombinationISI_fSI_fLNS_15FloatRoundStyleE2EEESH_S1J_JEEENS4_5SM1004TMEM4LOAD26SM100_TMEM_LOAD_16dp256b4xESZ_S19_NS4_17SM75_U32x4_LDSM_NENS4_14SM90_TMA_STOREES19_NS4_17SM90_U32x4_STSM_NENS4_39AutoVectorizingCopyWithAssumedAlignmentILi128EEEEEEvvEEEEvNT_6ParamsE)
        /*0d3c*/ 	.short	0x0380
        /*0d3e*/ 	.short	0x0800


	//----- nvinfo : EIATTR_SW_WAR
	.align		4
.L_55:
        /*0d40*/ 	.byte	0x04, 0x36
        /*0d42*/ 	.short	(.L_57 - .L_56)
.L_56:
        /*0d44*/ 	.word	0x00000008
.L_57:


//--------------------- .nv.callgraph             --------------------------
	.section	.nv.callgraph,"",@"SHT_CUDA_CALLGRAPH"
	.align	4
	.sectionentsize	8
	.align		4
        /*0000*/ 	.word	0x00000000
	.align		4
        /*0004*/ 	.word	0xffffffff
	.align		4
        /*0008*/ 	.word	index@(_ZN7cutlass13device_kernelINS_4gemm6kernel13GemmUniversalIN4cute5tupleIJiiiiEEENS1_10collective13CollectiveMmaINS1_35MainloopSm100TmaUmmaWarpSpecializedILi17ELi2ELi4ENS5_IJNS4_1CILi1EEESB_SB_EEEEENS5_IJNSA_ILi64EEENSA_ILi128EEENSA_ILi32EEEEEENS_10bfloat16_tENS5_IJlSB_lEEESI_SJ_NS4_8TiledMMAINS4_8MMA_AtomIJNS4_20SM100_MMA_F16BF16_SSISI_SI_fLi64ELi128ELNS4_4UMMA5MajorE0ELSO_0ELNSN_7ScaleInE0ELSP_0EEEEEENS4_6LayoutISC_NS5_IJNSA_ILi0EEEST_ST_EEEEENS5_IJNS4_10UnderscoreESW_SW_EEEEENS4_13SM90_TMA_LOADENS4_14ComposedLayoutINS4_7SwizzleILi2ELi4ELi3EEENS4_18smem_ptr_flag_bitsILi16EEENSS_INS5_IJNSA_ILi8EEESG_EEENS5_IJSG_SB_EEEEEEEvNS4_8identityESZ_S19_vS1A_EENS_8epilogue10collective18CollectiveEpilogueINS1C_23Sm100TmaWarpSpecializedILi4ELi2ELi16ELb1ELb0EEEJSH_NS5_IJNSS_ISE_SB_EENSS_ISG_SB_EEEEESI_SJ_SI_SJ_NS1C_6fusion15FusionCallbacksIS1G_NS1K_17LinearCombinationISI_fSI_fLNS_15FloatRoundStyleE2EEESH_S1J_JEEENS4_5SM1004TMEM4LOAD26SM100_TMEM_LOAD_16dp256b4xESZ_S19_NS4_17SM75_U32x4_LDSM_NENS4_14SM90_TMA_STOREES19_NS4_17SM90_U32x4_STSM_NENS4_39AutoVectorizingCopyWithAssumedAlignmentILi128EEEEEEvvEEEEvNT_6ParamsE)
	.align		4
        /*000c*/ 	.word	index@(__assertfail)
	.align		4
        /*0010*/ 	.word	0x00000000
	.align		4
        /*0014*/ 	.word	0xfffffffe
	.align		4
        /*0018*/ 	.word	0x00000000
	.align		4
        /*001c*/ 	.word	0xfffffffd
	.align		4
        /*0020*/ 	.word	0x00000000
	.align		4
        /*0024*/ 	.word	0xfffffffc


//--------------------- .nv.constant4             --------------------------
	.section	.nv.constant4,"a",@progbits
	.align	8
	.align		8
.nv.constant4:
        /*0000*/ 	.dword	__assertfail
	.align		8
        /*0008*/ 	.dword	__unnamed_1
	.align		8
        /*0010*/ 	.dword	__unnamed_2
	.align		8
        /*0018*/ 	.dword	_ZN39_INTERNAL_66085b74_4_k_cu_41176399_77854cuda3std3__45__cpo5beginE
	.align		8
        /*0020*/ 	.dword	_ZN39_INTERNAL_66085b74_4_k_cu_41176399_77854cuda3std3__45__cpo3endE
	.align		8
        /*0028*/ 	.dword	_ZN39_INTERNAL_66085b74_4_k_cu_41176399_77854cuda3std3__45__cpo6cbeginE
	.align		8
        /*0030*/ 	.dword	_ZN39_INTERNAL_66085b74_4_k_cu_41176399_77854cuda3std3__45__cpo4cendE
	.align		8
        /*0038*/ 	.dword	_ZN39_INTERNAL_66085b74_4_k_cu_41176399_77854cuda3std3__441_GLOBAL__N__66085b74_4_k_cu_41176399_77856ignoreE
	.align		8
        /*0040*/ 	.dword	_ZN39_INTERNAL_66085b74_4_k_cu_41176399_77854cuda3std3__419piecewise_constructE
	.align		8
        /*0048*/ 	.dword	_ZN39_INTERNAL_66085b74_4_k_cu_41176399_77854cuda3std3__48in_placeE
	.align		8
        /*0050*/ 	.dword	_ZN39_INTERNAL_66085b74_4_k_cu_41176399_77854cuda3std6ranges3__45__cpo4swapE
	.align		8
        /*0058*/ 	.dword	_ZN39_INTERNAL_66085b74_4_k_cu_41176399_77854cuda3std6ranges3__45__cpo9iter_moveE
	.align		8
        /*0060*/ 	.dword	_ZN39_INTERNAL_66085b74_4_k_cu_41176399_77854cute7productE
	.align		8
        /*0068*/ 	.dword	_ZN39_INTERNAL_66085b74_4_k_cu_41176399_77854cute1_E
	.align		8
        /*0070*/ 	.dword	$str$25
	.align		8
        /*0078*/ 	.dword	$str$26
	.align		8
        /*0080*/ 	.dword	$str$27
	.align		8
        /*0088*/ 	.dword	$str$28


//--------------------- .text._ZN7cutlass13device_kernelINS_4gemm6kernel13GemmUniversalIN4cute5tupleIJiiiiEEENS1_10collective13CollectiveMmaINS1_35MainloopSm100TmaUmmaWarpSpecializedILi17ELi2ELi4ENS5_IJNS4_1CILi1EEESB_SB_EEEEENS5_IJNSA_ILi64EEENSA_ILi128EEENSA_ILi32EEEEEENS_10bfloat16_tENS5_IJlSB_lEEESI_SJ_NS4_8TiledMMAINS4_8MMA_AtomIJNS4_20SM100_MMA_F16BF16_SSISI_SI_fLi64ELi128ELNS4_4UMMA5MajorE0ELSO_0ELNSN_7ScaleInE0ELSP_0EEEEEENS4_6LayoutISC_NS5_IJNSA_ILi0EEEST_ST_EEEEENS5_IJNS4_10UnderscoreESW_SW_EEEEENS4_13SM90_TMA_LOADENS4_14ComposedLayoutINS4_7SwizzleILi2ELi4ELi3EEENS4_18smem_ptr_flag_bitsILi16EEENSS_INS5_IJNSA_ILi8EEESG_EEENS5_IJSG_SB_EEEEEEEvNS4_8identityESZ_S19_vS1A_EENS_8epilogue10collective18CollectiveEpilogueINS1C_23Sm100TmaWarpSpecializedILi4ELi2ELi16ELb1ELb0EEEJSH_NS5_IJNSS_ISE_SB_EENSS_ISG_SB_EEEEESI_SJ_SI_SJ_NS1C_6fusion15FusionCallbacksIS1G_NS1K_17LinearCombinationISI_fSI_fLNS_15FloatRoundStyleE2EEESH_S1J_JEEENS4_5SM1004TMEM4LOAD26SM100_TMEM_LOAD_16dp256b4xESZ_S19_NS4_17SM75_U32x4_LDSM_NENS4_14SM90_TMA_STOREES19_NS4_17SM90_U32x4_STSM_NENS4_39AutoVectorizingCopyWithAssumedAlignmentILi128EEEEEEvvEEEEvNT_6ParamsE --------------------------
	.section	.text._ZN7cutlass13device_kernelINS_4gemm6kernel13GemmUniversalIN4cute5tupleIJiiiiEEENS1_10collective13CollectiveMmaINS1_35MainloopSm100TmaUmmaWarpSpecializedILi17ELi2ELi4ENS5_IJNS4_1CILi1EEESB_SB_EEEEENS5_IJNSA_ILi64EEENSA_ILi128EEENSA_ILi32EEEEEENS_10bfloat16_tENS5_IJlSB_lEEESI_SJ_NS4_8TiledMMAINS4_8MMA_AtomIJNS4_20SM100_MMA_F16BF16_SSISI_SI_fLi64ELi128ELNS4_4UMMA5MajorE0ELSO_0ELNSN_7ScaleInE0ELSP_0EEEEEENS4_6LayoutISC_NS5_IJNSA_ILi0EEEST_ST_EEEEENS5_IJNS4_10UnderscoreESW_SW_EEEEENS4_13SM90_TMA_LOADENS4_14ComposedLayoutINS4_7SwizzleILi2ELi4ELi3EEENS4_18smem_ptr_flag_bitsILi16EEENSS_INS5_IJNSA_ILi8EEESG_EEENS5_IJSG_SB_EEEEEEEvNS4_8identityESZ_S19_vS1A_EENS_8epilogue10collective18CollectiveEpilogueINS1C_23Sm100TmaWarpSpecializedILi4ELi2ELi16ELb1ELb0EEEJSH_NS5_IJNSS_ISE_SB_EENSS_ISG_SB_EEEEESI_SJ_SI_SJ_NS1C_6fusion15FusionCallbacksIS1G_NS1K_17LinearCombinationISI_fSI_fLNS_15FloatRoundStyleE2EEESH_S1J_JEEENS4_5SM1004TMEM4LOAD26SM100_TMEM_LOAD_16dp256b4xESZ_S19_NS4_17SM75_U32x4_LDSM_NENS4_14SM90_TMA_STOREES19_NS4_17SM90_U32x4_STSM_NENS4_39AutoVectorizingCopyWithAssumedAlignmentILi128EEEEEEvvEEEEvNT_6ParamsE,"ax",@progbits
	.align	128
.text._ZN7cutlass13device_kernelINS_4gemm6kernel13GemmUniversalIN4cute5tupleIJiiiiEEENS1_10collective13CollectiveMmaINS1_35MainloopSm100TmaUmmaWarpSpecializedILi17ELi2ELi4ENS5_IJNS4_1CILi1EEESB_SB_EEEEENS5_IJNSA_ILi64EEENSA_ILi128EEENSA_ILi32EEEEEENS_10bfloat16_tENS5_IJlSB_lEEESI_SJ_NS4_8TiledMMAINS4_8MMA_AtomIJNS4_20SM100_MMA_F16BF16_SSISI_SI_fLi64ELi128ELNS4_4UMMA5MajorE0ELSO_0ELNSN_7ScaleInE0ELSP_0EEEEEENS4_6LayoutISC_NS5_IJNSA_ILi0EEEST_ST_EEEEENS5_IJNS4_10UnderscoreESW_SW_EEEEENS4_13SM90_TMA_LOADENS4_14ComposedLayoutINS4_7SwizzleILi2ELi4ELi3EEENS4_18smem_ptr_flag_bitsILi16EEENSS_INS5_IJNSA_ILi8EEESG_EEENS5_IJSG_SB_EEEEEEEvNS4_8identityESZ_S19_vS1A_EENS_8epilogue10collective18CollectiveEpilogueINS1C_23Sm100TmaWarpSpecializedILi4ELi2ELi16ELb1ELb0EEEJSH_NS5_IJNSS_ISE_SB_EENSS_ISG_SB_EEEEESI_SJ_SI_SJ_NS1C_6fusion15FusionCallbacksIS1G_NS1K_17LinearCombinationISI_fSI_fLNS_15FloatRoundStyleE2EEESH_S1J_JEEENS4_5SM1004TMEM4LOAD26SM100_TMEM_LOAD_16dp256b4xESZ_S19_NS4_17SM75_U32x4_LDSM_NENS4_14SM90_TMA_STOREES19_NS4_17SM90_U32x4_STSM_NENS4_39AutoVectorizingCopyWithAssumedAlignmentILi128EEEEEEvvEEEEvNT_6ParamsE:
        .type           _ZN7cutlass13device_kernelINS_4gemm6kernel13GemmUniversalIN4cute5tupleIJiiiiEEENS1_10collective13CollectiveMmaINS1_35MainloopSm100TmaUmmaWarpSpecializedILi17ELi2ELi4ENS5_IJNS4_1CILi1EEESB_SB_EEEEENS5_IJNSA_ILi64EEENSA_ILi128EEENSA_ILi32EEEEEENS_10bfloat16_tENS5_IJlSB_lEEESI_SJ_NS4_8TiledMMAINS4_8MMA_AtomIJNS4_20SM100_MMA_F16BF16_SSISI_SI_fLi64ELi128ELNS4_4UMMA5MajorE0ELSO_0ELNSN_7ScaleInE0ELSP_0EEEEEENS4_6LayoutISC_NS5_IJNSA_ILi0EEEST_ST_EEEEENS5_IJNS4_10UnderscoreESW_SW_EEEEENS4_13SM90_TMA_LOADENS4_14ComposedLayoutINS4_7SwizzleILi2ELi4ELi3EEENS4_18smem_ptr_flag_bitsILi16EEENSS_INS5_IJNSA_ILi8EEESG_EEENS5_IJSG_SB_EEEEEEEvNS4_8identityESZ_S19_vS1A_EENS_8epilogue10collective18CollectiveEpilogueINS1C_23Sm100TmaWarpSpecializedILi4ELi2ELi16ELb1ELb0EEEJSH_NS5_IJNSS_ISE_SB_EENSS_ISG_SB_EEEEESI_SJ_SI_SJ_NS1C_6fusion15FusionCallbacksIS1G_NS1K_17LinearCombinationISI_fSI_fLNS_15FloatRoundStyleE2EEESH_S1J_JEEENS4_5SM1004TMEM4LOAD26SM100_TMEM_LOAD_16dp256b4xESZ_S19_NS4_17SM75_U32x4_LDSM_NENS4_14SM90_TMA_STOREES19_NS4_17SM90_U32x4_STSM_NENS4_39AutoVectorizingCopyWithAssumedAlignmentILi128EEEEEEvvEEEEvNT_6ParamsE,@function
        .size           _ZN7cutlass13device_kernelINS_4gemm6kernel13GemmUniversalIN4cute5tupleIJiiiiEEENS1_10collective13CollectiveMmaINS1_35MainloopSm100TmaUmmaWarpSpecializedILi17ELi2ELi4ENS5_IJNS4_1CILi1EEESB_SB_EEEEENS5_IJNSA_ILi64EEENSA_ILi128EEENSA_ILi32EEEEEENS_10bfloat16_tENS5_IJlSB_lEEESI_SJ_NS4_8TiledMMAINS4_8MMA_AtomIJNS4_20SM100_MMA_F16BF16_SSISI_SI_fLi64ELi128ELNS4_4UMMA5MajorE0ELSO_0ELNSN_7ScaleInE0ELSP_0EEEEEENS4_6LayoutISC_NS5_IJNSA_ILi0EEEST_ST_EEEEENS5_IJNS4_10UnderscoreESW_SW_EEEEENS4_13SM90_TMA_LOADENS4_14ComposedLayoutINS4_7SwizzleILi2ELi4ELi3EEENS4_18smem_ptr_flag_bitsILi16EEENSS_INS5_IJNSA_ILi8EEESG_EEENS5_IJSG_SB_EEEEEEEvNS4_8identityESZ_S19_vS1A_EENS_8epilogue10collective18CollectiveEpilogueINS1C_23Sm100TmaWarpSpecializedILi4ELi2ELi16ELb1ELb0EEEJSH_NS5_IJNSS_ISE_SB_EENSS_ISG_SB_EEEEESI_SJ_SI_SJ_NS1C_6fusion15FusionCallbacksIS1G_NS1K_17LinearCombinationISI_fSI_fLNS_15FloatRoundStyleE2EEESH_S1J_JEEENS4_5SM1004TMEM4LOAD26SM100_TMEM_LOAD_16dp256b4xESZ_S19_NS4_17SM75_U32x4_LDSM_NENS4_14SM90_TMA_STOREES19_NS4_17SM90_U32x4_STSM_NENS4_39AutoVectorizingCopyWithAssumedAlignmentILi128EEEEEEvvEEEEvNT_6ParamsE,(.L_x_216 - _ZN7cutlass13device_kernelINS_4gemm6kernel13GemmUniversalIN4cute5tupleIJiiiiEEENS1_10collective13CollectiveMmaINS1_35MainloopSm100TmaUmmaWarpSpecializedILi17ELi2ELi4ENS5_IJNS4_1CILi1EEESB_SB_EEEEENS5_IJNSA_ILi64EEENSA_ILi128EEENSA_ILi32EEEEEENS_10bfloat16_tENS5_IJlSB_lEEESI_SJ_NS4_8TiledMMAINS4_8MMA_AtomIJNS4_20SM100_MMA_F16BF16_SSISI_SI_fLi64ELi128ELNS4_4UMMA5MajorE0ELSO_0ELNSN_7ScaleInE0ELSP_0EEEEEENS4_6LayoutISC_NS5_IJNSA_ILi0EEEST_ST_EEEEENS5_IJNS4_10UnderscoreESW_SW_EEEEENS4_13SM90_TMA_LOADENS4_14ComposedLayoutINS4_7SwizzleILi2ELi4ELi3EEENS4_18smem_ptr_flag_bitsILi16EEENSS_INS5_IJNSA_ILi8EEESG_EEENS5_IJSG_SB_EEEEEEEvNS4_8identityESZ_S19_vS1A_EENS_8epilogue10collective18CollectiveEpilogueINS1C_23Sm100TmaWarpSpecializedILi4ELi2ELi16ELb1ELb0EEEJSH_NS5_IJNSS_ISE_SB_EENSS_ISG_SB_EEEEESI_SJ_SI_SJ_NS1C_6fusion15FusionCallbacksIS1G_NS1K_17LinearCombinationISI_fSI_fLNS_15FloatRoundStyleE2EEESH_S1J_JEEENS4_5SM1004TMEM4LOAD26SM100_TMEM_LOAD_16dp256b4xESZ_S19_NS4_17SM75_U32x4_LDSM_NENS4_14SM90_TMA_STOREES19_NS4_17SM90_U32x4_STSM_NENS4_39AutoVectorizingCopyWithAssumedAlignmentILi128EEEEEEvvEEEEvNT_6ParamsE)
        .other          _ZN7cutlass13device_kernelINS_4gemm6kernel13GemmUniversalIN4cute5tupleIJiiiiEEENS1_10collective13CollectiveMmaINS1_35MainloopSm100TmaUmmaWarpSpecializedILi17ELi2ELi4ENS5_IJNS4_1CILi1EEESB_SB_EEEEENS5_IJNSA_ILi64EEENSA_ILi128EEENSA_ILi32EEEEEENS_10bfloat16_tENS5_IJlSB_lEEESI_SJ_NS4_8TiledMMAINS4_8MMA_AtomIJNS4_20SM100_MMA_F16BF16_SSISI_SI_fLi64ELi128ELNS4_4UMMA5MajorE0ELSO_0ELNSN_7ScaleInE0ELSP_0EEEEEENS4_6LayoutISC_NS5_IJNSA_ILi0EEEST_ST_EEEEENS5_IJNS4_10UnderscoreESW_SW_EEEEENS4_13SM90_TMA_LOADENS4_14ComposedLayoutINS4_7SwizzleILi2ELi4ELi3EEENS4_18smem_ptr_flag_bitsILi16EEENSS_INS5_IJNSA_ILi8EEESG_EEENS5_IJSG_SB_EEEEEEEvNS4_8identityESZ_S19_vS1A_EENS_8epilogue10collective18CollectiveEpilogueINS1C_23Sm100TmaWarpSpecializedILi4ELi2ELi16ELb1ELb0EEEJSH_NS5_IJNSS_ISE_SB_EENSS_ISG_SB_EEEEESI_SJ_SI_SJ_NS1C_6fusion15FusionCallbacksIS1G_NS1K_17LinearCombinationISI_fSI_fLNS_15FloatRoundStyleE2EEESH_S1J_JEEENS4_5SM1004TMEM4LOAD26SM100_TMEM_LOAD_16dp256b4xESZ_S19_NS4_17SM75_U32x4_LDSM_NENS4_14SM90_TMA_STOREES19_NS4_17SM90_U32x4_STSM_NENS4_39AutoVectorizingCopyWithAssumedAlignmentILi128EEEEEEvvEEEEvNT_6ParamsE,@"STO_CUDA_ENTRY STV_DEFAULT"
_ZN7cutlass13device_kernelINS_4gemm6kernel13GemmUniversalIN4cute5tupleIJiiiiEEENS1_10collective13CollectiveMmaINS1_35MainloopSm100TmaUmmaWarpSpecializedILi17ELi2ELi4ENS5_IJNS4_1CILi1EEESB_SB_EEEEENS5_IJNSA_ILi64EEENSA_ILi128EEENSA_ILi32EEEEEENS_10bfloat16_tENS5_IJlSB_lEEESI_SJ_NS4_8TiledMMAINS4_8MMA_AtomIJNS4_20SM100_MMA_F16BF16_SSISI_SI_fLi64ELi128ELNS4_4UMMA5MajorE0ELSO_0ELNSN_7ScaleInE0ELSP_0EEEEEENS4_6LayoutISC_NS5_IJNSA_ILi0EEEST_ST_EEEEENS5_IJNS4_10UnderscoreESW_SW_EEEEENS4_13SM90_TMA_LOADENS4_14ComposedLayoutINS4_7SwizzleILi2ELi4ELi3EEENS4_18smem_ptr_flag_bitsILi16EEENSS_INS5_IJNSA_ILi8EEESG_EEENS5_IJSG_SB_EEEEEEEvNS4_8identityESZ_S19_vS1A_EENS_8epilogue10collective18CollectiveEpilogueINS1C_23Sm100TmaWarpSpecializedILi4ELi2ELi16ELb1ELb0EEEJSH_NS5_IJNSS_ISE_SB_EENSS_ISG_SB_EEEEESI_SJ_SI_SJ_NS1C_6fusion15FusionCallbacksIS1G_NS1K_17LinearCombinationISI_fSI_fLNS_15FloatRoundStyleE2EEESH_S1J_JEEENS4_5SM1004TMEM4LOAD26SM100_TMEM_LOAD_16dp256b4xESZ_S19_NS4_17SM75_U32x4_LDSM_NENS4_14SM90_TMA_STOREES19_NS4_17SM90_U32x4_STSM_NENS4_39AutoVectorizingCopyWithAssumedAlignmentILi128EEEEEEvvEEEEvNT_6ParamsE:
[----:B------:R-:W1:Y:S01]  /*0000*/  LDC R1, c[0x0][0x37c] ;  /* 0x0000df00ff017b82 */ /* 0x000e620000000800 */
[----:B------:R-:W2:Y:S01]  /*0010*/  S2R R72, SR_TID.X ;  /* 0x0000000000487919 */ /* 0x000ea20000002100 */
[----:B------:R-:W3:Y:S01]  /*0020*/  LDCU.64 UR4, c[0x0][0x890] ;  /* 0x00011200ff0477ac */ /* 0x000ee20008000a00 */
[----:B------:R-:W-:Y:S02]  /*0030*/  PRMT R59, RZ, 0x7610, R59 ;  /* 0x00007610ff3b7816 */ /* 0x000fe4000000003b */
[----:B------:R-:W-:Y:S01]  /*0040*/  ELECT P5, URZ, PT ;  /* 0x0000000000ff782f */ /* 0x000fe200038a0000 */
[----:B------:R-:W4:Y:S01]  /*0050*/  LDCU.64 UR46, c[0x0][0x358] ;  /* 0x00006b00ff2e77ac */ /* 0x000f220008000a00 */
[----:B---3--:R-:W-:-:S04]  /*0060*/  UISETP.NE.U32.AND UP0, UPT, UR4, URZ, UPT ;  /* 0x000000ff0400728c */ /* 0x008fc8000bf05070 */
[----:B------:R-:W-:Y:S01]  /*0070*/  UISETP.NE.AND.EX UP0, UPT, UR5, URZ, UPT, UP0 ;  /* 0x000000ff0500728c */ /* 0x000fe2000bf05300 */
[----:B--2---:R-:W-:-:S05]  /*0080*/  SHF.R.U32.HI R65, RZ, 0x5, R72 ;  /* 0x00000005ff417819 */ /* 0x004fca0000011648 */
[----:B------:R-:W2:Y:S02]  /*0090*/  SHFL.IDX PT, R0, R65, RZ, 0x1f ;  /* 0x00001fff41007589 */ /* 0x000ea400000e0000 */
[----:B--2---:R-:W-:Y:S01]  /*00a0*/  R2UR UR8, R0 ;  /* 0x00000000000872ca */ /* 0x004fe200000e0000 */
[----:B-1--4-:R-:W-:-:S14]  /*00b0*/  BRA.U UP0, `(.L_x_0) ;  /* 0x00000001002c7547 */ /* 0x012fdc000b800000 */
[----:B------:R-:W1:Y:S02]  /*00c0*/  LDCU.64 UR6, c[0x0][0x888] ;  /* 0x00011100ff0677ac */ /* 0x000e640008000a00 */
[----:B-1----:R-:W-:-:S04]  /*00d0*/  UISETP.NE.U32.AND UP0, UPT, UR6, URZ, UPT ;  /* 0x000000ff0600728c */ /* 0x002fc8000bf05070 */
[----:B------:R-:W-:-:S09]  /*00e0*/  UISETP.NE.AND.EX UP0, UPT, UR7, URZ, UPT, UP0 ;  /* 0x000000ff0700728c */ /* 0x000fd2000bf05300 */
[----:B------:R-:W-:Y:S05]  /*00f0*/  BRA.U !UP0, `(.L_x_1) ;  /* 0x0000000108107547 */ /* 0x000fea000b800000 */
[----:B------:R-:W1:Y:S02]  /*0100*/  LDC.64 R2, c[0x0][0x888] ;  /* 0x00022200ff027b82 */ /* 0x000e640000000a00 */
[----:B-1----:R1:W5:Y:S01]  /*0110*/  LDG.E R35, desc[UR46][R2.64] ;  /* 0x0000002e02237981 */ /* 0x002362000c1e1900 */
[----:B------:R-:W-:Y:S01]  /*0120*/  HFMA2 R59, -RZ, RZ, 0, 5.9604644775390625e-08 ;  /* 0x00000001ff3b7431 */ /* 0x000fe200000001ff */
[----:B------:R-:W-:Y:S05]  /*0130*/  BRA `(.L_x_0) ;  /* 0x00000000000c7947 */ /* 0x000fea0003800000 */
.L_x_1:
[----:B------:R-:W1:Y:S01]  /*0140*/  LDCU UR6, c[0x0][0x880] ;  /* 0x00011000ff0677ac */ /* 0x000e620008000800 */
[----:B------:R-:W-:Y:S01]  /*0150*/  HFMA2 R59, -RZ, RZ, 0, 5.9604644775390625e-08 ;  /* 0x00000001ff3b7431 */ /* 0x000fe200000001ff */
[----:B-1----:R-:W-:-:S07]  /*0160*/  MOV R35, UR6 ;  /* 0x0000000600237c02 */ /* 0x002fce0008000f00 */
.L_x_0:
[----:B------:R-:W2:Y:S02]  /*0170*/  LDCU.64 UR6, c[0x0][0x8b0] ;  /* 0x00011600ff0677ac */ /* 0x000ea40008000a00 */
[----:B--2---:R-:W-:-:S04]  /*0180*/  UISETP.NE.U32.AND UP0, UPT, UR6, URZ, UPT ;  /* 0x000000ff0600728c */ /* 0x004fc8000bf05070 */
[----:B------:R-:W-:-:S09]  /*0190*/  UISETP.NE.AND.EX UP0, UPT, UR7, URZ, UPT, UP0 ;  /* 0x000000ff0700728c */ /* 0x000fd2000bf05300 */
[----:B------:R-:W-:Y:S05]  /*01a0*/  BRA.U UP0, `(.L_x_2) ;  /* 0x0000000100247547 */ /* 0x000fea000b800000 */
[----:B------:R-:W2:Y:S02]  /*01b0*/  LDCU.64 UR6, c[0x0][0x8a8] ;  /* 0x00011500ff0677ac */ /* 0x000ea40008000a00 */
[----:B--2---:R-:W-:-:S04]  /*01c0*/  UISETP.NE.U32.AND UP0, UPT, UR6, URZ, UPT ;  /* 0x000000ff0600728c */ /* 0x004fc8000bf05070 */
[----:B------:R-:W-:-:S09]  /*01d0*/  UISETP.NE.AND.EX UP0, UPT, UR7, URZ, UPT, UP0 ;  /* 0x000000ff0700728c */ /* 0x000fd2000bf05300 */
[----:B------:R-:W-:Y:S05]  /*01e0*/  BRA.U !UP0, `(.L_x_3) ;  /* 0x00000001080c7547 */ /* 0x000fea000b800000 */
[----:B-1----:R-:W1:Y:S02]  /*01f0*/  LDC.64 R2, c[0x0][0x8a8] ;  /* 0x00022a00ff027b82 */ /* 0x002e640000000a00 */
[----:B-1----:R2:W5:Y:S01]  /*0200*/  LDG.E R33, desc[UR46][R2.64] ;  /* 0x0000002e02217981 */ /* 0x002562000c1e1900 */
[----:B------:R-:W-:Y:S05]  /*0210*/  BRA `(.L_x_2) ;  /* 0x0000000000087947 */ /* 0x000fea0003800000 */
.L_x_3:
[----:B------:R-:W2:Y:S02]  /*0220*/  LDCU UR6, c[0x0][0x8a0] ;  /* 0x00011400ff0677ac */ /* 0x000ea40008000800 */
[----:B--2---:R-:W-:Y:S02]  /*0230*/  MOV R33, UR6 ;  /* 0x0000000600217c02 */ /* 0x004fe40008000f00 */
.L_x_2:
[----:B------:R-:W-:Y:S01]  /*0240*/  IMAD.U32 R0, RZ, RZ, UR8 ;  /* 0x00000008ff007e24 */ /* 0x000fe2000f8e00ff */
[----:B------:R-:W-:Y:S04]  /*0250*/  BSSY.RECONVERGENT B0, `(.L_x_4) ;  /* 0x000000c000007945 */ /* 0x000fe80003800200 */
[C---:B------:R-:W-:Y:S02]  /*0260*/  ISETP.NE.OR P1, PT, R0.reuse, 0x1, !P5 ;  /* 0x000000010000780c */ /* 0x040fe40006f25670 */
[----:B------:R-:W-:-:S11]  /*0270*/  ISETP.NE.OR P0, PT, R0, 0x3, !P5 ;  /* 0x000000030000780c */ /* 0x000fd60006f05670 */
[----:B------:R-:W-:Y:S05]  /*0280*/  @P1 BRA `(.L_x_5) ;  /* 0x0000000000201947 */ /* 0x000fea0003800000 */
[----:B------:R-:W3:Y:S02]  /*0290*/  LDCU.64 UR6, c[0x0][0x348] ;  /* 0x00006900ff0677ac */ /* 0x000ee40008000a00 */
[----:B---3--:R-:W-:Y:S02]  /*02a0*/  UIADD3 UR10, UP1, UPT, UR6, 0x80, URZ ;  /* 0x00000080060a7890 */ /* 0x008fe4000ff3e0ff */
[----:B------:R-:W-:Y:S02]  /*02b0*/  UIADD3 UR6, UP0, UPT, UR6, 0x180, URZ ;  /* 0x0000018006067890 */ /* 0x000fe4000ff1e0ff */
[----:B------:R-:W-:Y:S02]  /*02c0*/  UIADD3.X UR11, UPT, UPT, URZ, UR7, URZ, UP1, !UPT ;  /* 0x00000007ff0b7290 */ /* 0x000fe40008ffe4ff */
[----:B------:R-:W-:-:S07]  /*02d0*/  UIADD3.X UR7, UPT, UPT, URZ, UR7, URZ, UP0, !UPT ;  /* 0x00000007ff077290 */ /* 0x000fce00087fe4ff */
[----:B------:R3:W-:Y:S02]  /*02e0*/  UTMACCTL.PF [UR10] ;  /* 0x000000000a0079b9 */ /* 0x0007e40008040000 */
[----:B------:R3:W-:Y:S02]  /*02f0*/  UTMACCTL.PF [UR6] ;  /* 0x00000000060079b9 */ /* 0x0007e40008040000 */
[----:B---3--:R-:W-:Y:S01]  /*0300*/  NOP ;  /* 0x0000000000007918 */ /* 0x008fe20000000000 */
.L_x_5:
[----:B------:R-:W-:Y:S05]  /*0310*/  BSYNC.RECONVERGENT B0 ;  /* 0x0000000000007941 */ /* 0x000fea0003800200 */
.L_x_4:
[----:B------:R-:W-:Y:S04]  /*0320*/  BSSY.RECONVERGENT B0, `(.L_x_6) ;  /* 0x000000a000007945 */ /* 0x000fe80003800200 */
        /* <DEDUP_REMOVED lines=9> */
.L_x_7:
[----:B------:R-:W-:Y:S05]  /*03c0*/  BSYNC.RECONVERGENT B0 ;  /* 0x0000000000007941 */ /* 0x000fea0003800200 */
.L_x_6:
[----:B------:R-:W3:Y:S01]  /*03d0*/  LDCU.64 UR6, c[0x0][0x888] ;  /* 0x00011100ff0677ac */ /* 0x000ee20008000a00 */
[----:B------:R-:W-:Y:S02]  /*03e0*/  UISETP.EQ.U32.AND UP1, UPT, UR4, URZ, UPT ;  /* 0x000000ff0400728c */ /* 0x000fe4000bf22070 */
[----:B------:R-:W-:Y:S02]  /*03f0*/  UPLOP3.LUT UP2, UPT, UPT, UPT, UPT, 0x80, 0x8 ;  /* 0x000000000008789c */ /* 0x000fe40003f4f070 */
[----:B---3--:R-:W-:-:S04]  /*0400*/  UISETP.NE.U32.AND UP0, UPT, UR6, URZ, UPT ;  /* 0x000000ff0600728c */ /* 0x008fc8000bf05070 */
[----:B------:R-:W-:-:S04]  /*0410*/  UISETP.NE.AND.EX UP0, UPT, UR7, URZ, UPT, UP0 ;  /* 0x000000ff0700728c */ /* 0x000fc8000bf05300 */
[----:B------:R-:W-:-:S04]  /*0420*/  UISETP.EQ.OR.EX UP3, UPT, UR5, URZ, !UP0, UP1 ;  /* 0x000000ff0500728c */ /* 0x000fc8000c762710 */
[----:B------:R-:W-:-:S05]  /*0430*/  UP2UR UR50, UPR, URZ, 0x8 ;  /* 0x00000008ff327883 */ /* 0x000fca0008000000 */
[----:B------:R-:W-:Y:S07]  /*0440*/  BRA.U !UP3, `(.L_x_8) ;  /* 0x000000010b207547 */ /* 0x000fee000b800000 */
[----:B------:R-:W-:Y:S01]  /*0450*/  UISETP.NE.U32.AND UP2, UPT, UR4, URZ, UPT ;  /* 0x000000ff0400728c */ /* 0x000fe2000bf45070 */
[----:B-----5:R-:W-:Y:S01]  /*0460*/  FSETP.NEU.AND P0, PT, R35, RZ, PT ;  /* 0x000000ff2300720b */ /* 0x020fe20003f0d000 */
[----:B------:R-:W-:Y:S02]  /*0470*/  USEL UR4, URZ, 0xffffffff, UP0 ;  /* 0xffffffffff047887 */ /* 0x000fe40008000000 */
[----:B------:R-:W-:-:S10]  /*0480*/  UISETP.NE.AND.EX UP2, UPT, UR5, URZ, UPT, UP2 ;  /* 0x000000ff0500728c */ /* 0x000fd4000bf45320 */
[----:B------:R-:W-:Y:S01]  /*0490*/  VOTEU.ANY UP1, P0 ;  /* 0x0000000000ff7886 */ /* 0x000fe20000020100 */
[----:B------:R-:W-:-:S04]  /*04a0*/  @!UP2 USEL UR4, URZ, 0xffffffff, UP1 ;  /* 0xffffffffff04a887 */ /* 0x000fc80008800000 */
[----:B------:R-:W-:-:S04]  /*04b0*/  ULOP3.LUT UR4, UR4, 0x1, URZ, 0xc0, !UPT ;  /* 0x0000000104047892 */ /* 0x000fc8000f8ec0ff */
[----:B------:R-:W-:-:S11]  /*04c0*/  UISETP.NE.U32.AND UP2, UPT, UR4, 0x1, UPT ;  /* 0x000000010400788c */ /* 0x000fd6000bf45070 */
.L_x_8:
[----:B-12---:R-:W1:Y:S01]  /*04d0*/  SHFL.IDX PT, R2, R65, RZ, 0x1f ;  /* 0x00001fff41027589 */ /* 0x006e6200000e0000 */
[----:B------:R-:W-:-:S04]  /*04e0*/  UISETP.NE.AND UP1, UPT, UR8, 0x2, UPT ;  /* 0x000000020800788c */ /* 0x000fc8000bf25270 */
[----:B------:R-:W-:Y:S01]  /*04f0*/  USEL UR6, URZ, 0x1, UP1 ;  /* 0x00000001ff067887 */ /* 0x000fe20008800000 */
[----:B-1----:R-:W-:-:S13]  /*0500*/  ISETP.NE.AND P0, PT, R2, RZ, PT ;  /* 0x000000ff0200720c */ /* 0x002fda0003f05270 */
[----:B------:R-:W-:Y:S05]  /*0510*/  @P0 BRA `(.L_x_9) ;  /* 0x0000000000bc0947 */ /* 0x000fea0003800000 */
[----:B------:R-:W-:Y:S01]  /*0520*/  ELECT P0, URZ, PT ;  /* 0x0000000000ff782f */ /* 0x000fe20003800000 */
[----:B------:R-:W-:-:S12]  /*0530*/  BSSY.RECONVERGENT B0, `(.L_x_9) ;  /* 0x000002d000007945 */ /* 0x000fd80003800200 */
[----:B------:R-:W-:Y:S05]  /*0540*/  @!P0 BRA `(.L_x_10) ;  /* 0x0000000000ac8947 */ /* 0x000fea0003800000 */
[----:B------:R-:W1:Y:S01]  /*0550*/  S2UR UR5, SR_CgaCtaId ;  /* 0x00000000000579c3 */ /* 0x000e620000008800 */
[----:B------:R-:W-:Y:S01]  /*0560*/  UMOV UR7, 0x400 ;  /* 0x0000040000077882 */ /* 0x000fe20000000000 */
[----:B------:R-:W-:Y:S02]  /*0570*/  UMOV UR4, 0x1 ;  /* 0x0000000100047882 */ /* 0x000fe40000000000 */
[----:B------:R-:W-:-:S04]  /*0580*/  UIADD3 UR10, UPT, UPT, -UR4, 0x100000, URZ ;  /* 0x00100000040a7890 */ /* 0x000fc8000fffe1ff */
[----:B------:R-:W-:Y:S02]  /*0590*/  USHF.L.U32 UR11, UR10, 0xb, URZ ;  /* 0x0000000b0a0b7899 */ /* 0x000fe400080006ff */
[----:B------:R-:W-:Y:S02]  /*05a0*/  USHF.L.U32 UR10, UR10, 0x1, URZ ;  /* 0x000000010a0a7899 */ /* 0x000fe400080006ff */
[----:B-1----:R-:W-:Y:S01]  /*05b0*/  ULEA UR5, UR5, UR7, 0x18 ;  /* 0x0000000705057291 */ /* 0x002fe2000f8ec0ff */
[----:B------:R-:W1:Y:S11]  /*05c0*/  FENCE.VIEW.ASYNC.S ;  /* 0x00000000000073c6 */ /* 0x000e760000000000 */
[----:B-1----:R1:W2:Y:S01]  /*05d0*/  SYNCS.EXCH.64 URZ, [UR5], UR10 ;  /* 0x0000000a05ff75b2 */ /* 0x0022a20008000100 */
[----:B------:R1:W3:Y:S01]  /*05e0*/  SYNCS.EXCH.64 URZ, [UR5+0x88], UR10 ;  /* 0x0000880a05ff75b2 */ /* 0x0002e20008000100 */
[----:B------:R1:W4:Y:S01]  /*05f0*/  SYNCS.EXCH.64 URZ, [UR5+0x8], UR10 ;  /* 0x0000080a05ff75b2 */ /* 0x0003220008000100 */
[----:B------:R1:W1:Y:S01]  /*0600*/  SYNCS.EXCH.64 URZ, [UR5+0x90], UR10 ;  /* 0x0000900a05ff75b2 */ /* 0x0002620008000100 */
        /* <DEDUP_REMOVED lines=30> */
[----:B--234-:R-:W-:Y:S01]  /*07f0*/  NOP ;  /* 0x0000000000007918 */ /* 0x01cfe20000000000 */
.L_x_10:
[----:B-1----:R-:W-:Y:S05]  /*0800*/  BSYNC.RECONVERGENT B0 ;  /* 0x0000000000007941 */ /* 0x002fea0003800200 */
.L_x_9:
[----:B------:R-:W1:Y:S01]  /*0810*/  SHFL.IDX PT, R2, R65, RZ, 0x1f ;  /* 0x00001fff41027589 */ /* 0x000e6200000e0000 */
[----:B------:R-:W-:Y:S01]  /*0820*/  NOP ;  /* 0x0000000000007918 */ /* 0x000fe20000000000 */
[----:B-1----:R-:W-:-:S13]  /*0830*/  ISETP.NE.AND P0, PT, R2, 0x1, PT ;  /* 0x000000010200780c */ /* 0x002fda0003f05270 */
[----:B------:R-:W-:Y:S05]  /*0840*/  @P0 BRA `(.L_x_11) ;  /* 0x0000000000580947 */ /* 0x000fea0003800000 */
[----:B------:R-:W1:Y:S01]  /*0850*/  S2UR UR7, SR_CgaCtaId ;  /* 0x00000000000779c3 */ /* 0x000e620000008800 */
[----:B------:R-:W-:Y:S01]  /*0860*/  UMOV UR9, 0x400 ;  /* 0x0000040000097882 */ /* 0x000fe20000000000 */
[----:B------:R-:W-:Y:S01]  /*0870*/  UMOV UR5, 0x20 ;  /* 0x0000002000057882 */ /* 0x000fe20000000000 */
[----:B------:R-:W-:Y:S01]  /*0880*/  UMOV UR4, 0x80 ;  /* 0x0000008000047882 */ /* 0x000fe20000000000 */
[----:B------:R-:W-:-:S04]  /*0890*/  UIADD3 UR10, UPT, UPT, -UR5, 0x100000, URZ ;  /* 0x00100000050a7890 */ /* 0x000fc8000fffe1ff */
[----:B------:R-:W-:Y:S02]  /*08a0*/  USHF.L.U32 UR11, UR10, 0xb, URZ ;  /* 0x0000000b0a0b7899 */ /* 0x000fe400080006ff */
[----:B------:R-:W-:Y:S02]  /*08b0*/  USHF.L.U32 UR10, UR10, 0x1, URZ ;  /* 0x000000010a0a7899 */ /* 0x000fe400080006ff */
[----:B------:R-:W-:-:S04]  /*08c0*/  UIADD3 UR4, UPT, UPT, -UR4, 0x100000, URZ ;  /* 0x0010000004047890 */ /* 0x000fc8000fffe1ff */
[----:B------:R-:W-:Y:S02]  /*08d0*/  USHF.L.U32 UR5, UR4, 0xb, URZ ;  /* 0x0000000b04057899 */ /* 0x000fe400080006ff */
[----:B------:R-:W-:Y:S01]  /*08e0*/  USHF.L.U32 UR4, UR4, 0x1, URZ ;  /* 0x0000000104047899 */ /* 0x000fe200080006ff */
[----:B------:R-:W-:Y:S01]  /*08f0*/  ELECT P0, URZ, PT ;  /* 0x0000000000ff782f */ /* 0x000fe20003800000 */
[----:B-1----:R-:W-:Y:S01]  /*0900*/  ULEA UR7, UR7, UR9, 0x18 ;  /* 0x0000000907077291 */ /* 0x002fe2000f8ec0ff */
[----:B------:R-:W1:Y:S11]  /*0910*/  FENCE.VIEW.ASYNC.S ;  /* 0x00000000000073c6 */ /* 0x000e760000000000 */
[----:B-1----:R1:W2:Y:S01]  /*0920*/  SYNCS.EXCH.64 URZ, [UR7+0x110], UR10 ;  /* 0x0001100a07ff75b2 */ /* 0x0022a20008000100 */
[----:B------:R1:W3:Y:S01]  /*0930*/  SYNCS.EXCH.64 URZ, [UR7+0x130], UR4 ;  /* 0x0001300407ff75b2 */ /* 0x0002e20008000100 */
[----:B------:R1:W4:Y:S01]  /*0940*/  SYNCS.EXCH.64 URZ, [UR7+0x118], UR10 ;  /* 0x0001180a07ff75b2 */ /* 0x0003220008000100 */
[----:B------:R1:W1:Y:S01]  /*0950*/  SYNCS.EXCH.64 URZ, [UR7+0x138], UR4 ;  /* 0x0001380407ff75b2 */ /* 0x0002620008000100 */
[----:B------:R1:W1:Y:S01]  /*0960*/  SYNCS.EXCH.64 URZ, [UR7+0x120], UR10 ;  /* 0x0001200a07ff75b2 */ /* 0x0002620008000100 */
[----:B------:R1:W1:Y:S01]  /*0970*/  SYNCS.EXCH.64 URZ, [UR7+0x140], UR4 ;  /* 0x0001400407ff75b2 */ /* 0x0002620008000100 */
[----:B------:R1:W1:Y:S01]  /*0980*/  SYNCS.EXCH.64 URZ, [UR7+0x128], UR10 ;  /* 0x0001280a07ff75b2 */ /* 0x0002620008000100 */
[----:B------:R1:W1:Y:S01]  /*0990*/  SYNCS.EXCH.64 URZ, [UR7+0x148], UR4 ;  /* 0x0001480407ff75b2 */ /* 0x0002620008000100 */
[----:B------:R-:W-:Y:S01]  /*09a0*/  NOP ;  /* 0x0000000000007918 */ /* 0x000fe20000000000 */
.L_x_11:
[----:B------:R-:W2:Y:S01]  /*09b0*/  SHFL.IDX PT, R2, R65, RZ, 0x1f ;  /* 0x00001fff41027589 */ /* 0x000ea200000e0000 */
[----:B------:R-:W-:Y:S01]  /*09c0*/  NOP ;  /* 0x0000000000007918 */ /* 0x000fe20000000000 */
[----:B--2---:R-:W-:-:S13]  /*09d0*/  ISETP.NE.AND P0, PT, R2, 0x3, PT ;  /* 0x000000030200780c */ /* 0x004fda0003f05270 */
[----:B------:R-:W-:Y:S05]  /*09e0*/  @P0 BRA `(.L_x_12) ;  /* 0x0000000000300947 */ /* 0x000fea0003800000 */
[----:B-1----:R-:W1:Y:S01]  /*09f0*/  S2UR UR5, SR_CgaCtaId ;  /* 0x00000000000579c3 */ /* 0x002e620000008800 */
[----:B------:R-:W-:Y:S01]  /*0a00*/  UMOV UR7, 0x400 ;  /* 0x0000040000077882 */ /* 0x000fe20000000000 */
[----:B------:R-:W-:Y:S01]  /*0a10*/  UMOV UR4, 0x20 ;  /* 0x0000002000047882 */ /* 0x000fe20000000000 */
[----:B------:R-:W-:Y:S01]  /*0a20*/  ELECT P0, URZ, PT ;  /* 0x0000000000ff782f */ /* 0x000fe20003800000 */
[----:B------:R-:W-:-:S04]  /*0a30*/  UIADD3 UR10, UPT, UPT, -UR4, 0x100000, URZ ;  /* 0x00100000040a7890 */ /* 0x000fc8000fffe1ff */
[----:B------:R-:W-:Y:S02]  /*0a40*/  USHF.L.U32 UR11, UR10, 0xb, URZ ;  /* 0x0000000b0a0b7899 */ /* 0x000fe400080006ff */
[----:B------:R-:W-:Y:S02]  /*0a50*/  USHF.L.U32 UR10, UR10, 0x1, URZ ;  /* 0x000000010a0a7899 */ /* 0x000fe400080006ff */
[----:B-1----:R-:W-:Y:S01]  /*0a60*/  ULEA UR5, UR5, UR7, 0x18 ;  /* 0x0000000705057291 */ /* 0x002fe2000f8ec0ff */
[----:B------:R-:W1:Y:S11]  /*0a70*/  FENCE.VIEW.ASYNC.S ;  /* 0x00000000000073c6 */ /* 0x000e760000000000 */
[----:B-1----:R2:W1:Y:S01]  /*0a80*/  SYNCS.EXCH.64 URZ, [UR5+0x150], UR10 ;  /* 0x0001500a05ff75b2 */ /* 0x0024620008000100 */
[----:B------:R2:W1:Y:S02]  /*0a90*/  SYNCS.EXCH.64 URZ, [UR5+0x158], UR10 ;  /* 0x0001580a05ff75b2 */ /* 0x0004640008000100 */
[----:B--2---:R-:W-:Y:S01]  /*0aa0*/  NOP ;  /* 0x0000000000007918 */ /* 0x004fe20000000000 */
.L_x_12:
[----:B------:R-:W2:Y:S01]  /*0ab0*/  SHFL.IDX PT, R2, R65, RZ, 0x1f ;  /* 0x00001fff41027589 */ /* 0x000ea200000e0000 */
[----:B------:R-:W-:Y:S01]  /*0ac0*/  NOP ;  /* 0x0000000000007918 */ /* 0x000fe20000000000 */
[----:B--2---:R-:W-:-:S13]  /*0ad0*/  ISETP.NE.AND P0, PT, R2, 0x4, PT ;  /* 0x000000040200780c */ /* 0x004fda0003f05270 */
[----:B------:R-:W-:Y:S05]  /*0ae0*/  @P0 BRA `(.L_x_13) ;  /* 0x00000000004c0947 */ /* 0x000fea0003800000 */
[----:B-1----:R-:W1:Y:S01]  /*0af0*/  S2UR UR5, SR_CgaCtaId ;  /* 0x00000000000579c3 */ /* 0x002e620000008800 */
[----:B------:R-:W-:Y:S01]  /*0b00*/  UMOV UR9, 0x100 ;  /* 0x0000010000097882 */ /* 0x000fe20000000000 */
[----:B------:R-:W-:Y:S01]  /*0b10*/  UMOV UR7, 0x400 ;  /* 0x0000040000077882 */ /* 0x000fe20000000000 */
[----:B------:R-:W-:Y:S01]  /*0b20*/  USEL UR9, UR9, 0xe0, UP2 ;  /* 0x000000e009097887 */ /* 0x000fe20009000000 */
[----:B------:R-:W-:Y:S01]  /*0b30*/  UMOV UR4, 0x1 ;  /* 0x0000000100047882 */ /* 0x000fe20000000000 */
[----:B------:R-:W-:Y:S01]  /*0b40*/  ELECT P0, URZ, PT ;  /* 0x0000000000ff782f */ /* 0x000fe20003800000 */
[----:B------:R-:W-:-:S04]  /*0b50*/  UIADD3 UR10, UPT, UPT, -UR4, 0x100000, URZ ;  /* 0x00100000040a7890 */ /* 0x000fc8000fffe1ff */
[----:B------:R-:W-:Y:S02]  /*0b60*/  USHF.L.U32 UR11, UR10, 0xb, URZ ;  /* 0x0000000b0a0b7899 */ /* 0x000fe400080006ff */
[----:B------:R-:W-:Y:S02]  /*0b70*/  USHF.L.U32 UR10, UR10, 0x1, URZ ;  /* 0x000000010a0a7899 */ /* 0x000fe400080006ff */
[----:B------:R-:W-:-:S04]  /*0b80*/  UIADD3 UR12, UPT, UPT, -UR9, 0x100000, URZ ;  /* 0x00100000090c7890 */ /* 0x000fc8000fffe1ff */
[----:B------:R-:W-:Y:S02]  /*0b90*/  USHF.L.U32 UR13, UR12, 0xb, URZ ;  /* 0x0000000b0c0d7899 */ /* 0x000fe400080006ff */
[----:B------:R-:W-:Y:S02]  /*0ba0*/  USHF.L.U32 UR12, UR12, 0x1, URZ ;  /* 0x000000010c0c7899 */ /* 0x000fe400080006ff */
[----:B-1----:R-:W-:Y:S01]  /*0bb0*/  ULEA UR5, UR5, UR7, 0x18 ;  /* 0x0000000705057291 */ /* 0x002fe2000f8ec0ff */
[----:B------:R-:W1:Y:S11]  /*0bc0*/  FENCE.VIEW.ASYNC.S ;  /* 0x00000000000073c6 */ /* 0x000e760000000000 */
[----:B-1----:R2:W1:Y:S01]  /*0bd0*/  SYNCS.EXCH.64 URZ, [UR5+0x160], UR10 ;  /* 0x0001600a05ff75b2 */ /* 0x0024620008000100 */
[----:B------:R2:W1:Y:S01]  /*0be0*/  SYNCS.EXCH.64 URZ, [UR5+0x170], UR12 ;  /* 0x0001700c05ff75b2 */ /* 0x0004620008000100 */
[----:B------:R2:W1:Y:S01]  /*0bf0*/  SYNCS.EXCH.64 URZ, [UR5+0x168], UR10 ;  /* 0x0001680a05ff75b2 */ /* 0x0004620008000100 */
[----:B------:R2:W1:Y:S02]  /*0c00*/  SYNCS.EXCH.64 URZ, [UR5+0x178], UR12 ;  /* 0x0001780c05ff75b2 */ /* 0x0004640008000100 */
[----:B--2---:R-:W-:Y:S01]  /*0c10*/  NOP ;  /* 0x0000000000007918 */ /* 0x004fe20000000000 */
.L_x_13:
[----:B------:R-:W2:Y:S01]  /*0c20*/  SHFL.IDX PT, R2, R65, RZ, 0x1f ;  /* 0x00001fff41027589 */ /* 0x000ea200000e0000 */
[----:B------:R-:W-:Y:S01]  /*0c30*/  NOP ;  /* 0x0000000000007918 */ /* 0x000fe20000000000 */
[----:B--2---:R-:W-:-:S13]  /*0c40*/  ISETP.NE.AND P0, PT, R2, 0x5, PT ;  /* 0x000000050200780c */ /* 0x004fda0003f05270 */
[----:B------:R-:W-:Y:S05]  /*0c50*/  @P0 BRA `(.L_x_14) ;  /* 0x0000000000580947 */ /* 0x000fea0003800000 */
[----:B-1----:R-:W1:Y:S01]  /*0c60*/  S2UR UR7, SR_CgaCtaId ;  /* 0x00000000000779c3 */ /* 0x002e620000008800 */
        /* <DEDUP_REMOVED lines=12> */
[----:B-1----:R2:W1:Y:S01]  /*0d30*/  SYNCS.EXCH.64 URZ, [UR7+0x180], UR10 ;  /* 0x0001800a07ff75b2 */ /* 0x0024620008000100 */
[----:B------:R2:W1:Y:S01]  /*0d40*/  SYNCS.EXCH.64 URZ, [UR7+0x1a0], UR4 ;  /* 0x0001a00407ff75b2 */ /* 0x0004620008000100 */
[----:B------:R2:W1:Y:S01]  /*0d50*/  SYNCS.EXCH.64 URZ, [UR7+0x188], UR10 ;  /* 0x0001880a07ff75b2 */ /* 0x0004620008000100 */
[----:B------:R2:W1:Y:S01]  /*0d60*/  SYNCS.EXCH.64 URZ, [UR7+0x1a8], UR4 ;  /* 0x0001a80407ff75b2 */ /* 0x0004620008000100 */
[----:B------:R2:W1:Y:S01]  /*0d70*/  SYNCS.EXCH.64 URZ, [UR7+0x190], UR10 ;  /* 0x0001900a07ff75b2 */ /* 0x0004620008000100 */
[----:B------:R2:W1:Y:S01]  /*0d80*/  SYNCS.EXCH.64 URZ, [UR7+0x1b0], UR4 ;  /* 0x0001b00407ff75b2 */ /* 0x0004620008000100 */
[----:B------:R2:W1:Y:S01]  /*0d90*/  SYNCS.EXCH.64 URZ, [UR7+0x198], UR10 ;  /* 0x0001980a07ff75b2 */ /* 0x0004620008000100 */
[----:B------:R2:W1:Y:S02]  /*0da0*/  SYNCS.EXCH.64 URZ, [UR7+0x1b8], UR4 ;  /* 0x0001b80407ff75b2 */ /* 0x0004640008000100 */
[----:B--2---:R-:W-:Y:S01]  /*0db0*/  NOP ;  /* 0x0000000000007918 */ /* 0x004fe20000000000 */
.L_x_14:
        /* <DEDUP_REMOVED lines=18> */
.L_x_15:
[----:B-1----:R-:W1:Y:S01]  /*0ee0*/  S2UR UR5, SR_CTAID.X ;  /* 0x00000000000579c3 */ /* 0x002e620000002500 */
[----:B------:R-:W-:-:S05]  /*0ef0*/  CS2R.32 R60, SR_CgaSize ;  /* 0x00000000003c7805 */ /* 0x000fca0000008a00 */
[----:B------:R-:W-:-:S05]  /*0f00*/  IMAD R60, R60, -0xa0, RZ ;  /* 0xffffff603c3c7824 */ /* 0x000fca00078e02ff */
[----:B------:R-:W-:-:S14]  /*0f10*/  R2UR UR9, R60 ;  /* 0x000000003c0972ca */ /* 0x000fdc00000e0000 */
[----:B------:R-:W2:Y:S01]  /*0f20*/  LDCU UR9, c[0x0][UR9+0x2b0] ;  /* 0x00005600090977ac */ /* 0x000ea20008000800 */
[----:B------:R-:W-:Y:S01]  /*0f30*/  NOP ;  /* 0x0000000000007918 */ /* 0x000fe20000000000 */
[----:B------:R-:W-:-:S05]  /*0f40*/  CS2R.32 R60, SR_CgaSize ;  /* 0x00000000003c7805 */ /* 0x000fca0000008a00 */
[----:B------:R-:W-:-:S05]  /*0f50*/  IMAD R60, R60, -0xa0, RZ ;  /* 0xffffff603c3c7824 */ /* 0x000fca00078e02ff */
[----:B------:R-:W-:-:S14]  /*0f60*/  R2UR UR7, R60 ;  /* 0x000000003c0772ca */ /* 0x000fdc00000e0000 */
[----:B------:R-:W3:Y:S01]  /*0f70*/  LDCU UR7, c[0x0][UR7+0x2b4] ;  /* 0x00005680070777ac */ /* 0x000ee20008000800 */
[----:B------:R-:W4:Y:S08]  /*0f80*/  S2UR UR4, SR_CTAID.Y ;  /* 0x00000000000479c3 */ /* 0x000f300000002600 */
[----:B------:R-:W3:Y:S01]  /*0f90*/  LDC R9, c[0x0][0xb24] ;  /* 0x0002c900ff097b82 */ /* 0x000ee20000000800 */
[----:B-1----:R-:W-:-:S02]  /*0fa0*/  I2FP.F32.U32 R4, UR5 ;  /* 0x0000000500047c45 */ /* 0x002fc40008201000 */
[----:B------:R-:W-:-:S05]  /*0fb0*/  CS2R.32 R5, SR_CgaSize ;  /* 0x0000000000057805 */ /* 0x000fca0000008a00 */
[----:B------:R-:W-:-:S06]  /*0fc0*/  IMAD R5, R5, -0xa0, RZ ;  /* 0xffffff6005057824 */ /* 0x000fcc00078e02ff */
[----:B------:R-:W1:Y:S01]  /*0fd0*/  LDC R5, c[0x0][R5+0x2a0] ;  /* 0x0000a80005057b82 */ /* 0x000e620000000800 */
[----:B------:R-:W-:Y:S01]  /*0fe0*/  MOV R21, UR5 ;  /* 0x0000000500157c02 */ /* 0x000fe20008000f00 */
[----:B--2---:R-:W-:Y:S01]  /*0ff0*/  FMUL R4, R4, UR9 ;  /* 0x0000000904047c20 */ /* 0x004fe20008400000 */
[----:B----4-:R-:W-:Y:S02]  /*1000*/  I2FP.F32.U32 R2, UR4 ;  /* 0x0000000400027c45 */ /* 0x010fe40008201000 */
[----:B------:R-:W-:-:S05]  /*1010*/  CS2R.32 R3, SR_CgaSize ;  /* 0x0000000000037805 */ /* 0x000fca0000008a00 */
[----:B------:R-:W-:-:S06]  /*1020*/  IMAD R3, R3, -0xa0, RZ ;  /* 0xffffff6003037824 */ /* 0x000fcc00078e02ff */
[----:B------:R-:W2:Y:S01]  /*1030*/  LDC R3, c[0x0][R3+0x2a4] ;  /* 0x0000a90003037b82 */ /* 0x000ea20000000800 */
[----:B------:R-:W4:Y:S01]  /*1040*/  F2I.U32.TRUNC.NTZ R60, R4 ;  /* 0x00000004003c7305 */ /* 0x000f22000020f000 */
[----:B------:R-:W-:Y:S01]  /*1050*/  MOV R20, UR4 ;  /* 0x0000000400147c02 */ /* 0x000fe20008000f00 */
[----:B---3--:R-:W-:-:S05]  /*1060*/  FMUL R2, R2, UR7 ;  /* 0x0000000702027c20 */ /* 0x008fca0008400000 */
[----:B------:R-:W-:Y:S01]  /*1070*/  BAR.SYNC.DEFER_BLOCKING 0x0 ;  /* 0x0000000000007b1d */ /* 0x000fe20000010000 */
[----:B------:R-:W-:-:S05]  /*1080*/  ISETP.GE.AND P0, PT, R9, 0x1, PT ;  /* 0x000000010900780c */ /* 0x000fca0003f06270 */
[----:B------:R-:W3:Y:S02]  /*1090*/  F2I.U32.TRUNC.NTZ R58, R2 ;  /* 0x00000002003a7305 */ /* 0x000ee4000020f000 */
[----:B------:R-:W2:Y:S01]  /*10a0*/  S2UR UR36, SR_CTAID.Z ;  /* 0x00000000002479c3 */ /* 0x000ea20000002700 */
[----:B----4-:R-:W-:-:S05]  /*10b0*/  IADD3 R60, PT, PT, -R60, RZ, RZ ;  /* 0x000000ff3c3c7210 */ /* 0x010fca0007ffe1ff */
[----:B-1----:R-:W-:Y:S01]  /*10c0*/  IMAD R60, R5, R60, UR5 ;  /* 0x00000005053c7e24 */ /* 0x002fe2000f8e023c */
[----:B---3--:R-:W-:-:S05]  /*10d0*/  IADD3 R58, PT, PT, -R58, RZ, RZ ;  /* 0x000000ff3a3a7210 */ /* 0x008fca0007ffe1ff */
[----:B--2---:R-:W-:Y:S01]  /*10e0*/  IMAD R58, R3, R58, UR4 ;  /* 0x00000004033a7e24 */ /* 0x004fe2000f8e023a */
[----:B------:R-:W-:Y:S06]  /*10f0*/  @!P0 BRA `(.L_x_16) ;  /* 0x0000000000b88947 */ /* 0x000fec0003800000 */
[----:B------:R-:W1:Y:S01]  /*1100*/  LDC.64 R4, c[0x0][0xb18] ;  /* 0x0002c600ff047b82 */ /* 0x000e620000000a00 */
[----:B------:R-:W-:-:S07]  /*1110*/  ISETP.NE.AND P0, PT, R9, 0x1, PT ;  /* 0x000000010900780c */ /* 0x000fce0003f05270 */
[----:B------:R-:W2:Y:S08]  /*1120*/  LDC R10, c[0x0][0xb0c] ;  /* 0x0002c300ff0a7b82 */ /* 0x000eb00000000800 */
[----:B------:R-:W3:Y:S08]  /*1130*/  LDC R11, c[0x0][0x370] ;  /* 0x0000dc00ff0b7b82 */ /* 0x000ef00000000800 */
[----:B------:R-:W4:Y:S01]  /*1140*/  LDC R12, c[0x0][0x374] ;  /* 0x0000dd00ff0c7b82 */ /* 0x000f220000000800 */
[----:B-1----:R-:W-:-:S07]  /*1150*/  ISETP.NE.AND P1, PT, R4, 0x1, PT ;  /* 0x000000010400780c */ /* 0x002fce0003f25270 */
[----:B------:R-:W3:Y:S01]  /*1160*/  LDC.64 R6, c[0x0][0xb10] ;  /* 0x0002c400ff067b82 */ /* 0x000ee20000000a00 */
[----:B--2---:R-:W-:-:S07]  /*1170*/  ISETP.NE.AND P2, PT, R10, 0x1, PT ;  /* 0x000000010a00780c */ /* 0x004fce0003f45270 */
[----:B------:R-:W1:Y:S08]  /*1180*/  LDC R8, c[0x0][0xb20] ;  /* 0x0002c800ff087b82 */ /* 0x000e700000000800 */
[----:B------:R-:W2:Y:S01]  /*1190*/  LDC.64 R2, c[0x0][0xb28] ;  /* 0x0002ca00ff027b82 */ /* 0x000ea20000000a00 */
[----:B----4-:R-:W-:-:S04]  /*11a0*/  IMAD.HI.U32 R13, R12, R5, RZ ;  /* 0x000000050c0d7227 */ /* 0x010fc800078e00ff */
[----:B------:R-:W-:-:S04]  /*11b0*/  IMAD.HI.U32 R5, R20, R5, RZ ;  /* 0x0000000514057227 */ /* 0x000fc800078e00ff */
[----:B---3--:R-:W-:-:S04]  /*11c0*/  IMAD.HI.U32 R14, R11, R6, RZ ;  /* 0x000000060b0e7227 */ /* 0x008fc800078e00ff */
[C---:B------:R-:W-:Y:S01]  /*11d0*/  IMAD.HI.U32 R16, R21.reuse, R6, RZ ;  /* 0x0000000615107227 */ /* 0x040fe200078e00ff */
[-C--:B------:R-:W-:Y:S02]  /*11e0*/  @P2 SHF.R.U32.HI R11, RZ, R7.reuse, R14 ;  /* 0x00000007ff0b2219 */ /* 0x080fe4000001160e */
[-C--:B-1----:R-:W-:Y:S02]  /*11f0*/  @P1 SHF.R.U32.HI R12, RZ, R8.reuse, R13 ;  /* 0x00000008ff0c1219 */ /* 0x082fe4000001160d */
[----:B------:R-:W-:Y:S02]  /*1200*/  SHF.R.U32.HI R5, RZ, R8, R5 ;  /* 0x00000008ff057219 */ /* 0x000fe40000011605 */
[----:B------:R-:W-:Y:S02]  /*1210*/  SHF.R.U32.HI R16, RZ, R7, R16 ;  /* 0x00000007ff107219 */ /* 0x000fe40000011610 */
[----:B------:R-:W-:Y:S01]  /*1220*/  SEL R5, R20, R5, !P1 ;  /* 0x0000000514057207 */ /* 0x000fe20004800000 */
[----:B--2---:R-:W-:Y:S01]  /*1230*/  IMAD.HI.U32 R14, R12, R2, RZ ;  /* 0x000000020c0e7227 */ /* 0x004fe200078e00ff */
[----:B------:R-:W-:-:S02]  /*1240*/  SEL R7, R21, R16, !P2 ;  /* 0x0000001015077207 */ /* 0x000fc40005000000 */
[----:B------:R-:W-:Y:S01]  /*1250*/  IADD3 R13, PT, PT, -R5, RZ, RZ ;  /* 0x000000ff050d7210 */ /* 0x000fe20007ffe1ff */
[----:B------:R-:W-:Y:S01]  /*1260*/  IMAD.HI.U32 R6, R11, R2, RZ ;  /* 0x000000020b067227 */ /* 0x000fe200078e00ff */
[----:B------:R-:W-:-:S03]  /*1270*/  @P0 SHF.R.U32.HI R12, RZ, R3, R14 ;  /* 0x00000003ff0c0219 */ /* 0x000fc6000001160e */
[----:B------:R-:W-:Y:S01]  /*1280*/  IMAD R13, R4, R13, R20 ;  /* 0x0000000d040d7224 */ /* 0x000fe200078e0214 */
[----:B------:R-:W-:Y:S01]  /*1290*/  @P0 SHF.R.U32.HI R11, RZ, R3, R6 ;  /* 0x00000003ff0b0219 */ /* 0x000fe20000011606 */
[----:B------:R-:W-:-:S04]  /*12a0*/  IMAD R12, R12, R9, RZ ;  /* 0x000000090c0c7224 */ /* 0x000fc800078e02ff */
[----:B------:R-:W-:Y:S01]  /*12b0*/  IMAD R6, R11, R9, RZ ;  /* 0x000000090b067224 */ /* 0x000fe200078e02ff */
[----:B------:R-:W-:-:S04]  /*12c0*/  ISETP.GE.AND P1, PT, R5, R12, PT ;  /* 0x0000000c0500720c */ /* 0x000fc80003f26270 */
[----:B------:R-:W-:Y:S01]  /*12d0*/  ISETP.GE.OR P1, PT, R7, R6, P1 ;  /* 0x000000060700720c */ /* 0x000fe20000f26670 */
[----:B------:R-:W-:-:S05]  /*12e0*/  IMAD.HI.U32 R6, R5, R2, RZ ;  /* 0x0000000205067227 */ /* 0x000fca00078e00ff */
[----:B------:R-:W-:-:S04]  /*12f0*/  SHF.R.U32.HI R6, RZ, R3, R6 ;  /* 0x00000003ff067219 */ /* 0x000fc80000011606 */
[----:B------:R-:W-:-:S03]  /*1300*/  SEL R6, R5, R6, !P0 ;  /* 0x0000000605067207 */ /* 0x000fc60004000000 */
[----:B------:R-:W-:Y:S01]  /*1310*/  @!P1 IMAD.HI.U32 R8, R7, R2, RZ ;  /* 0x0000000207089227 */ /* 0x000fe200078e00ff */
[----:B------:R-:W-:-:S04]  /*1320*/  IADD3 R2, PT, PT, -R6, RZ, RZ ;  /* 0x000000ff06027210 */ /* 0x000fc80007ffe1ff */
[----:B------:R-:W-:Y:S01]  /*1330*/  @!P1 SHF.R.U32.HI R8, RZ, R3, R8 ;  /* 0x00000003ff089219 */ /* 0x000fe20000011608 */
[----:B------:R-:W-:-:S03]  /*1340*/  IMAD R2, R9, R2, R5 ;  /* 0x0000000209027224 */ /* 0x000fc600078e0205 */
[----:B------:R-:W-:-:S05]  /*1350*/  @!P1 SEL R3, R7, R8, !P0 ;  /* 0x0000000807039207 */ /* 0x000fca0004000000 */
[--C-:B------:R-:W-:Y:S02]  /*1360*/  @!P1 IMAD.IADD R6, R6, 0x1, -R3.reuse ;  /* 0x0000000106069824 */ /* 0x100fe400078e0a03 */
[----:B------:R-:W-:Y:S01]  /*1370*/  @!P1 IMAD R3, R2, R11, R3 ;  /* 0x0000000b02039224 */ /* 0x000fe200078e0203 */
[----:B------:R-:W-:Y:S01]  /*1380*/  IADD3 R2, PT, PT, -R7, RZ, RZ ;  /* 0x000000ff07027210 */ /* 0x000fe20007ffe1ff */
[----:B------:R-:W-:Y:S02]  /*1390*/  @!P1 IMAD R5, R6, R9, R7 ;  /* 0x0000000906059224 */ /* 0x000fe400078e0207 */
[----:B------:R-:W-:Y:S02]  /*13a0*/  @!P1 IMAD.MOV.U32 R7, RZ, RZ, R3 ;  /* 0x000000ffff079224 */ /* 0x000fe400078e0003 */
[----:B------:R-:W-:Y:S02]  /*13b0*/  IMAD R2, R10, R2, R21 ;  /* 0x000000020a027224 */ /* 0x000fe400078e0215 */
[----:B------:R-:W-:-:S02]  /*13c0*/  IMAD R20, R5, R4, R13 ;  /* 0x0000000405147224 */ /* 0x000fc400078e020d */
[----:B------:R-:W-:Y:S02]  /*13d0*/  IMAD R21, R7, R10, R2 ;  /* 0x0000000a07157224 */ /* 0x000fe400078e0202 */
.L_x_16:
[----:B------:R-:W1:Y:S01]  /*13e0*/  LDCU UR4, c[0x0][0xb30] ;  /* 0x00016600ff0477ac */ /* 0x000e620008000800 */
[----:B------:R-:W2:Y:S08]  /*13f0*/  S2UR UR37, SR_CgaCtaId ;  /* 0x00000000002579c3 */ /* 0x000eb00000008800 */
[----:B------:R-:W3:Y:S01]  /*1400*/  LDC R26, c[0x0][0xb24] ;  /* 0x0002c900ff1a7b82 */ /* 0x000ee20000000800 */
[----:B-1----:R-:W-:-:S09]  /*1410*/  UISETP.NE.AND UP1, UPT, UR4, 0x1, UPT ;  /* 0x000000010400788c */ /* 0x002fd2000bf25270 */
[----:B--2---:R-:W-:Y:S05]  /*1420*/  BRA.U UP1, `(.L_x_17) ;  /* 0x0000000101407547 */ /* 0x004fea000b800000 */
[----:B------:R-:W1:Y:S08]  /*1430*/  LDC.64 R4, c[0x0][0xb10] ;  /* 0x0002c400ff047b82 */ /* 0x000e700000000a00 */
[----:B------:R-:W2:Y:S08]  /*1440*/  LDC.64 R2, c[0x0][0xb18] ;  /* 0x0002c600ff027b82 */ /* 0x000eb00000000a00 */
[----:B------:R-:W4:Y:S08]  /*1450*/  LDC R6, c[0x0][0xb20] ;  /* 0x0002c800ff067b82 */ /* 0x000f300000000800 */
[----:B------:R-:W3:Y:S01]  /*1460*/  LDC R8, c[0x0][0xb0c] ;  /* 0x0002c300ff087b82 */ /* 0x000ee20000000800 */
[----:B-1----:R-:W-:-:S05]  /*1470*/  IMAD.HI.U32 R4, R21, R4, RZ ;  /* 0x0000000415047227 */ /* 0x002fca00078e00ff */
[----:B------:R-:W-:Y:S01]  /*1480*/  SHF.R.U32.HI R4, RZ, R5, R4 ;  /* 0x00000005ff047219 */ /* 0x000fe20000011604 */
[----:B--2---:R-:W-:Y:S01]  /*1490*/  IMAD.HI.U32 R3, R20, R3, RZ ;  /* 0x0000000314037227 */ /* 0x004fe200078e00ff */
[----:B------:R-:W-:-:S04]  /*14a0*/  ISETP.NE.AND P0, PT, R2, 0x1, PT ;  /* 0x000000010200780c */ /* 0x000fc80003f05270 */
[----:B----4-:R-:W-:-:S04]  /*14b0*/  SHF.R.U32.HI R3, RZ, R6, R3 ;  /* 0x00000006ff037219 */ /* 0x010fc80000011603 */
[----:B------:R-:W-:Y:S02]  /*14c0*/  SEL R3, R20, R3, !P0 ;  /* 0x0000000314037207 */ /* 0x000fe40004000000 */
[----:B---3--:R-:W-:-:S04]  /*14d0*/  ISETP.NE.AND P1, PT, R8, 0x1, PT ;  /* 0x000000010800780c */ /* 0x008fc80003f25270 */
[----:B------:R-:W-:-:S05]  /*14e0*/  SEL R4, R21, R4, !P1 ;  /* 0x0000000415047207 */ /* 0x000fca0004800000 */
[----:B------:R-:W-:Y:S02]  /*14f0*/  IMAD.IADD R5, R3, 0x1, -R4 ;  /* 0x0000000103057824 */ /* 0x000fe400078e0a04 */
[----:B------:R-:W-:Y:S02]  /*1500*/  IMAD.IADD R3, R4, 0x1, -R3 ;  /* 0x0000000104037824 */ /* 0x000fe400078e0a03 */
[----:B------:R-:W-:Y:S02]  /*1510*/  IMAD R21, R5, R8, R21 ;  /* 0x0000000805157224 */ /* 0x000fe400078e0215 */
[----:B------:R-:W-:-:S07]  /*1520*/  IMAD R20, R3, R2, R20 ;  /* 0x0000000203147224 */ /* 0x000fce00078e0214 */
.L_x_17:
[----:B------:R-:W-:Y:S01]  /*1530*/  BAR.SYNC.DEFER_BLOCKING 0x0 ;  /* 0x0000000000007b1d */ /* 0x000fe20000010000 */
[----:B------:R-:W-:Y:S01]  /*1540*/  UISETP.NE.AND UP1, UPT, UR8, 0x2, UPT ;  /* 0x000000020800788c */ /* 0x000fe2000bf25270 */
[----:B------:R-:W-:Y:S02]  /*1550*/  ISETP.NE.OR P5, PT, R0, 0x2, !P5 ;  /* 0x000000020000780c */ /* 0x000fe40006fa5670 */
[----:B------:R-:W-:-:S06]  /*1560*/  LOP3.LUT R2, R72, 0x1f, RZ, 0xc0, !PT ;  /* 0x0000001f48027812 */ /* 0x000fcc00078ec0ff */
[----:B------:R-:W-:Y:S05]  /*1570*/  BRA.U UP1, `(.L_x_18) ;  /* 0x0000001901347547 */ /* 0x000fea000b800000 */
[----:B------:R-:W1:Y:S01]  /*1580*/  LDCU UR13, c[0x0][0x38c] ;  /* 0x00007180ff0d77ac */ /* 0x000e620008000800 */
[----:B------:R-:W2:Y:S01]  /*1590*/  LDC R9, c[0x0][0x370] ;  /* 0x0000dc00ff097b82 */ /* 0x000ea20000000800 */
[----:B------:R-:W-:Y:S01]  /*15a0*/  PLOP3.LUT P1, PT, PT, PT, UP2, 0x80, 0x8 ;  /* 0x000000000008781c */ /* 0x000fe20003f2f028 */
[----:B------:R-:W-:Y:S01]  /*15b0*/  HFMA2 R12, -RZ, RZ, 0, 0 ;  /* 0x00000000ff0c7431 */ /* 0x000fe200000001ff */
[----:B------:R-:W-:Y:S01]  /*15c0*/  ISETP.EQ.OR P4, PT, R2, RZ, P5 ;  /* 0x000000ff0200720c */ /* 0x000fe20002f82670 */
[----:B------:R-:W-:Y:S01]  /*15d0*/  IMAD.MOV.U32 R15, RZ, RZ, 0x1 ;  /* 0x00000001ff0f7424 */ /* 0x000fe200078e00ff */
[----:B------:R-:W-:Y:S01]  /*15e0*/  PLOP3.LUT P1, PT, P1, PT, PT, 0x8, 0x80 ;  /* 0x000000000080781c */ /* 0x000fe20000f2e170 */
[----:B------:R-:W-:Y:S01]  /*15f0*/  IMAD.MOV.U32 R14, RZ, RZ, RZ ;  /* 0x000000ffff0e7224 */ /* 0x000fe200078e00ff */
[----:B------:R-:W-:Y:S01]  /*1600*/  MOV R8, 0x1 ;  /* 0x0000000100087802 */ /* 0x000fe20000000f00 */
[----:B------:R-:W4:Y:S01]  /*1610*/  LDC R0, c[0x0][0x374] ;  /* 0x0000dd00ff007b82 */ /* 0x000f220000000800 */
[----:B------:R-:W-:Y:S01]  /*1620*/  IMAD.MOV.U32 R10, RZ, RZ, RZ ;  /* 0x000000ffff0a7224 */ /* 0x000fe200078e00ff */
[----:B------:R-:W2:Y:S01]  /*1630*/  LDCU.64 UR22, c[0x0][0x348] ;  /* 0x00006900ff1677ac */ /* 0x000ea20008000a00 */
[----:B------:R-:W-:Y:S01]  /*1640*/  UMOV UR6, URZ ;  /* 0x000000ff00067c82 */ /* 0x000fe20008000000 */
[----:B-1----:R-:W-:-:S04]  /*1650*/  UIADD3 UR5, UPT, UPT, UR13, 0x1f, URZ ;  /* 0x0000001f0d057890 */ /* 0x002fc8000fffe0ff */
[----:B------:R-:W-:-:S04]  /*1660*/  USHF.R.S32.HI UR4, URZ, 0x1f, UR5 ;  /* 0x0000001fff047899 */ /* 0x000fc80008011405 */
[----:B------:R-:W-:-:S04]  /*1670*/  ULEA.HI UR4, UR4, UR5, URZ, 0x5 ;  /* 0x0000000504047291 */ /* 0x000fc8000f8f28ff */
[----:B------:R-:W-:Y:S02]  /*1680*/  USHF.R.S32.HI UR15, URZ, 0x5, UR4 ;  /* 0x00000005ff0f7899 */ /* 0x000fe40008011404 */
[----:B------:R-:W-:Y:S02]  /*1690*/  UIADD3 UR4, UPT, UPT, UR13, -0x1, URZ ;  /* 0xffffffff0d047890 */ /* 0x000fe4000fffe0ff */
[----:B------:R-:W-:Y:S02]  /*16a0*/  UISETP.LT.U32.AND UP0, UPT, UR15, 0x11, UPT ;  /* 0x000000110f00788c */ /* 0x000fe4000bf01070 */
[----:B------:R-:W-:Y:S02]  /*16b0*/  UISETP.GE.U32.AND UP1, UPT, UR4, -0x3f, UPT ;  /* 0xffffffc10400788c */ /* 0x000fe4000bf26070 */
[----:B------:R-:W-:Y:S02]  /*16c0*/  USEL UR14, UR15, 0x11, UP0 ;  /* 0x000000110f0e7887 */ /* 0x000fe40008000000 */
[----:B------:R-:W-:-:S02]  /*16d0*/  UIADD3 UR13, UPT, UPT, UR13, 0x3e, URZ ;  /* 0x0000003e0d0d7890 */ /* 0x000fc4000fffe0ff */
[----:B------:R-:W-:Y:S02]  /*16e0*/  UIADD3 UR5, UPT, UPT, UR14, -0x1, URZ ;  /* 0xffffffff0e057890 */ /* 0x000fe4000fffe0ff */
[----:B------:R-:W-:-:S03]  /*16f0*/  UIADD3 UR7, UPT, UPT, UR15, -UR14, URZ ;  /* 0x8000000e0f077290 */ /* 0x000fc6000fffe0ff */
[----:B------:R-:W-:-:S04]  /*1700*/  @UP1 UIADD3 UR5, UPT, UPT, UR14, URZ, URZ ;  /* 0x000000ff0e051290 */ /* 0x000fc8000fffe0ff */
[----:B--2---:R-:W-:-:S12]  /*1710*/  UIADD3 UR5, UPT, UPT, UR5, 0x1, URZ ;  /* 0x0000000105057890 */ /* 0x004fd8000fffe0ff */
.L_x_36:
[----:B------:R-:W-:Y:S01]  /*1720*/  UISETP.NE.AND UP0, UPT, UR37, URZ, UPT ;  /* 0x000000ff2500728c */ /* 0x000fe2000bf05270 */
[----:B------:R-:W1:Y:S08]  /*1730*/  S2UR UR37, SR_CgaCtaId ;  /* 0x00000000002579c3 */ /* 0x000e700000008800 */
[----:B------:R-:W-:Y:S05]  /*1740*/  BRA.U UP0, `(.L_x_19) ;  /* 0x0000000100347547 */ /* 0x000fea000b800000 */
[----:B------:R-:W2:Y:S01]  /*1750*/  S2R R2, SR_CgaCtaId ;  /* 0x0000000000027919 */ /* 0x000ea20000008800 */
[----:B------:R-:W-:-:S04]  /*1760*/  MOV R3, 0x400 ;  /* 0x0000040000037802 */ /* 0x000fc80000000f00 */
[----:B--2---:R-:W-:Y:S02]  /*1770*/  LEA R3, R2, R3, 0x18 ;  /* 0x0000000302037211 */ /* 0x004fe400078ec0ff */
[----:B------:R-:W-:-:S03]  /*1780*/  SHF.L.U32 R2, R8, 0x1f, RZ ;  /* 0x0000001f08027819 */ /* 0x000fc600000006ff */
[----:B------:R-:W-:-:S04]  /*1790*/  IMAD R3, R10, 0x8, R3 ;  /* 0x000000080a037824 */ /* 0x000fc800078e0203 */
[----:B------:R-:W2:Y:S02]  /*17a0*/  SYNCS.PHASECHK.TRANS64.TRYWAIT P0, [R3+URZ+0x1d0], R2 ;  /* 0x0001d002030075a7 */ /* 0x000ea400080011ff */
[----:B--2---:R-:W-:Y:S05]  /*17b0*/  @!P0 BRA `(.L_x_20) ;  /* 0x0000006c00b88947 */ /* 0x004fea0003800000 */
.L_x_145:
[----:B------:R-:W-:Y:S01]  /*17c0*/  VIADD R10, R10, 0x1 ;  /* 0x000000010a0a7836 */ /* 0x000fe20000000000 */
[----:B------:R2:W-:Y:S04]  /*17d0*/  SYNCS.ARRIVE.TRANS64.A1T0 RZ, [R3+URZ+0x1c0], RZ ;  /* 0x0001c0ff03ff79a7 */ /* 0x0005e800081000ff */
[----:B------:R-:W-:-:S04]  /*17e0*/  ISETP.NE.AND P0, PT, R10, 0x2, PT ;  /* 0x000000020a00780c */ /* 0x000fc80003f05270 */
[----:B------:R-:W-:Y:S02]  /*17f0*/  SEL R10, R10, RZ, P0 ;  /* 0x000000ff0a0a7207 */ /* 0x000fe40000000000 */
[----:B--2---:R-:W-:-:S04]  /*1800*/  SEL R3, RZ, 0x1, P0 ;  /* 0x00000001ff037807 */ /* 0x004fc80000000000 */
[----:B------:R-:W-:-:S07]  /*1810*/  LOP3.LUT R8, R8, R3, RZ, 0x3c, !PT ;  /* 0x0000000308087212 */ /* 0x000fce00078e3cff */
.L_x_19:
[----:B------:R-:W-:Y:S01]  /*1820*/  UMOV UR4, 0x400 ;  /* 0x0000040000047882 */ /* 0x000fe20000000000 */
[----:B------:R-:W-:Y:S01]  /*1830*/  SHF.L.U32 R2, R15, 0x1f, RZ ;  /* 0x0000001f0f027819 */ /* 0x000fe200000006ff */
[----:B-1----:R-:W-:Y:S01]  /*1840*/  ULEA UR4, UR37, UR4, 0x18 ;  /* 0x0000000425047291 */ /* 0x002fe2000f8ec0ff */
[----:B------:R-:W-:Y:S01]  /*1850*/  R2UR UR35, R21 ;  /* 0x00000000152372ca */ /* 0x000fe200000e0000 */
[----:B------:R-:W-:Y:S01]  /*1860*/  UISETP.GE.U32.AND UP0, UPT, UR13, 0x3f, UPT ;  /* 0x0000003f0d00788c */ /* 0x000fe2000bf06070 */
[----:B------:R-:W-:Y:S01]  /*1870*/  R2UR UR11, R20 ;  /* 0x00000000140b72ca */ /* 0x000fe200000e0000 */
[----:B------:R-:W-:Y:S01]  /*1880*/  ULEA UR8, UR6, UR4, 0x3 ;  /* 0x0000000406087291 */ /* 0x000fe2000f8e18ff */
[----:B------:R-:W-:-:S08]  /*1890*/  UMOV UR24, URZ ;  /* 0x000000ff00187c82 */ /* 0x000fd00008000000 */
[----:B------:R1:W2:Y:S01]  /*18a0*/  SYNCS.PHASECHK.TRANS64.TRYWAIT P0, [UR8+0x88], R2 ;  /* 0x00008802ff0075a7 */ /* 0x0002a20008001108 */
[----:B------:R-:W-:Y:S02]  /*18b0*/  USHF.L.U32 UR35, UR35, 0x6, URZ ;  /* 0x0000000623237899 */ /* 0x000fe400080006ff */
[----:B------:R-:W-:Y:S01]  /*18c0*/  USHF.L.U32 UR11, UR11, 0x7, URZ ;  /* 0x000000070b0b7899 */ /* 0x000fe200080006ff */
[----:B------:R-:W-:Y:S11]  /*18d0*/  BRA.U !UP0, `(.L_x_21) ;  /* 0x0000000108a87547 */ /* 0x000ff6000b800000 */
[----:B------:R-:W-:Y:S01]  /*18e0*/  UMOV UR16, URZ ;  /* 0x000000ff00107c82 */ /* 0x000fe20008000000 */
[----:B------:R-:W-:-:S05]  /*18f0*/  UMOV UR17, UR6 ;  /* 0x0000000600117c82 */ /* 0x000fca0008000000 */
.L_x_26:
[----:B-1----:R-:W-:Y:S01]  /*1900*/  ULEA UR33, UR17, UR4, 0x3 ;  /* 0x0000000411217291 */ /* 0x002fe2000f8e18ff */
[----:B--2---:R-:W-:Y:S01]  /*1910*/  @!P5 MOV R3, 0x3000 ;  /* 0x000030000003d802 */ /* 0x004fe20000000f00 */
[----:B--2---:R-:W-:Y:S10]  /*1920*/  @P0 BRA `(.L_x_22) ;  /* 0x00000000000c0947 */ /* 0x004ff40003800000 */
[----:B------:R-:W-:-:S04]  /*1930*/  SHF.L.U32 R5, R15, 0x1f, RZ ;  /* 0x0000001f0f057819 */ /* 0x000fc800000006ff */
[----:B------:R-:W2:Y:S02]  /*1940*/  SYNCS.PHASECHK.TRANS64.TRYWAIT P0, [UR33+0x88], R5 ;  /* 0x00008805ff0075a7 */ /* 0x000ea40008001121 */
[----:B--2---:R-:W-:Y:S05]  /*1950*/  @!P0 BRA `(.L_x_23) ;  /* 0x0000006c00648947 */ /* 0x004fea0003800000 */
.L_x_22:
[----:B------:R2:W-:Y:S01]  /*1960*/  @!P5 SYNCS.ARRIVE.TRANS64 RZ, [UR33], R3 ;  /* 0x00000003ffffd9a7 */ /* 0x0005e20008000021 */
[----:B------:R-:W-:Y:S04]  /*1970*/  BSSY.RECONVERGENT B0, `(.L_x_24) ;  /* 0x0000003000007945 */ /* 0x000fe80003800200 */
[----:B------:R-:W-:Y:S05]  /*1980*/  @P4 BRA `(.L_x_25) ;  /* 0x0000000000044947 */ /* 0x000fea0003800000 */
[----:B------:R-:W-:Y:S05]  /*1990*/  BPT.TRAP 0x1 ;  /* 0x000000040000795c */ /* 0x000fea0000300000 */
.L_x_25:
[----:B------:R-:W-:Y:S05]  /*19a0*/  BSYNC.RECONVERGENT B0 ;  /* 0x0000000000007941 */ /* 0x000fea0003800200 */
.L_x_24:
[----:B------:R-:W-:Y:S02]  /*19b0*/  UIADD3 UR6, UPT, UPT, UR17, 0x1, URZ ;  /* 0x0000000111067890 */ /* 0x000fe4000fffe0ff */
[----:B------:R-:W-:Y:S02]  /*19c0*/  ULEA UR32, UR17, UR4, 0xc ;  /* 0x0000000411207291 */ /* 0x000fe4000f8e60ff */
[----:B------:R-:W-:Y:S02]  /*19d0*/  UISETP.NE.AND UP0, UPT, UR6, 0x11, UPT ;  /* 0x000000110600788c */ /* 0x000fe4000bf05270 */
[----:B------:R-:W-:Y:S02]  /*19e0*/  UIADD3 UR26, UP1, UPT, UR22, 0x80, URZ ;  /* 0x00000080161a7890 */ /* 0x000fe4000ff3e0ff */
[----:B------:R-:W-:Y:S02]  /*19f0*/  USEL UR9, URZ, 0x1, UP0 ;  /* 0x00000001ff097887 */ /* 0x000fe40008000000 */
[----:B------:R-:W-:-:S02]  /*1a00*/  USEL UR6, UR6, URZ, UP0 ;  /* 0x000000ff06067287 */ /* 0x000fc40008000000 */
[----:B------:R-:W-:Y:S02]  /*1a10*/  UIADD3 UR20, UP0, UPT, UR22, 0x180, URZ ;  /* 0x0000018016147890 */ /* 0x000fe4000ff1e0ff */
[----:B------:R-:W-:Y:S01]  /*1a20*/  ULEA UR8, UR6, UR4, 0x3 ;  /* 0x0000000406087291 */ /* 0x000fe2000f8e18ff */
[----:B------:R-:W-:Y:S01]  /*1a30*/  LOP3.LUT R15, R15, UR9, RZ, 0x3c, !PT ;  /* 0x000000090f0f7c12 */ /* 0x000fe2000f8e3cff */
[----:B------:R-:W-:Y:S02]  /*1a40*/  USHF.L.U32 UR34, UR16, 0x5, URZ ;  /* 0x0000000510227899 */ /* 0x000fe400080006ff */
[----:B------:R-:W-:Y:S01]  /*1a50*/  UIADD3.X UR27, UPT, UPT, URZ, UR23, URZ, UP1, !UPT ;  /* 0x00000017ff1b7290 */ /* 0x000fe20008ffe4ff */
[----:B-1----:R-:W-:Y:S01]  /*1a60*/  SHF.L.U32 R2, R15, 0x1f, RZ ;  /* 0x0000001f0f027819 */ /* 0x002fe200000006ff */
[----:B------:R-:W-:Y:S02]  /*1a70*/  UIADD3 UR32, UPT, UPT, UR32, 0x4600, URZ ;  /* 0x0000460020207890 */ /* 0x000fe4000fffe0ff */
[----:B------:R-:W-:Y:S01]  /*1a80*/  UIADD3.X UR21, UPT, UPT, URZ, UR23, URZ, UP0, !UPT ;  /* 0x00000017ff157290 */ /* 0x000fe200087fe4ff */
[----:B------:R1:W1:Y:S01]  /*1a90*/  SYNCS.PHASECHK.TRANS64.TRYWAIT P0, [UR8+0x88], R2 ;  /* 0x00008802ff0075a7 */ /* 0x0002620008001108 */
[----:B------:R-:W-:Y:S01]  /*1aa0*/  ULEA UR8, UR17, UR4, 0xd ;  /* 0x0000000411087291 */ /* 0x000fe2000f8e68ff */
[----:B------:R-:W-:Y:S01]  /*1ab0*/  UMOV UR18, 0x0 ;  /* 0x0000000000127882 */ /* 0x000fe20000000000 */
[----:B------:R-:W-:-:S02]  /*1ac0*/  UMOV UR19, 0x10000000 ;  /* 0x1000000000137882 */ /* 0x000fc40000000000 */
[----:B------:R-:W-:Y:S01]  /*1ad0*/  UIADD3 UR8, UPT, UPT, UR8, 0x15600, URZ ;  /* 0x0001560008087890 */ /* 0x000fe2000fffe0ff */
[----:B------:R1:W-:Y:S01]  /*1ae0*/  UTMALDG.3D [UR32], [UR26], desc[UR18] ;  /* 0x000012201a0075b4 */ /* 0x0003e20008011000 */
[----:B------:R-:W-:Y:S01]  /*1af0*/  UMOV UR12, UR36 ;  /* 0x00000024000c7c82 */ /* 0x000fe20008000000 */
[----:B------:R-:W-:Y:S01]  /*1b00*/  UMOV UR9, UR33 ;  /* 0x0000002100097c82 */ /* 0x000fe20008000000 */
[----:B------:R-:W-:Y:S01]  /*1b10*/  UMOV UR10, UR34 ;  /* 0x00000022000a7c82 */ /* 0x000fe20008000000 */
[----:B------:R-:W-:Y:S01]  /*1b20*/  UIADD3 UR16, UPT, UPT, UR16, 0x1, URZ ;  /* 0x0000000110107890 */ /* 0x000fe2000fffe0ff */
[----:B------:R-:W-:Y:S01]  /*1b30*/  UMOV UR24, UR5 ;  /* 0x0000000500187c82 */ /* 0x000fe20008000000 */
[----:B------:R-:W-:Y:S02]  /*1b40*/  UMOV UR17, UR6 ;  /* 0x0000000600117c82 */ /* 0x000fe40008000000 */
[----:B------:R1:W-:Y:S01]  /*1b50*/  UTMALDG.3D [UR8], [UR20], desc[UR18] ;  /* 0x00001208140075b4 */ /* 0x0003e20008011000 */
[----:B------:R-:W-:-:S09]  /*1b60*/  UISETP.NE.AND UP0, UPT, UR16, UR5, UPT ;  /* 0x000000051000728c */ /* 0x000fd2000bf05270 */
[----:B------:R-:W-:Y:S05]  /*1b70*/  BRA.U UP0, `(.L_x_26) ;  /* 0xfffffffd00607547 */ /* 0x000fea000b83ffff */
.L_x_21:
[----:B-1----:R-:W-:Y:S01]  /*1b80*/  ULEA UR8, UR6, UR4, 0x3 ;  /* 0x0000000406087291 */ /* 0x002fe2000f8e18ff */
[----:B------:R-:W-:Y:S01]  /*1b90*/  SHF.L.U32 R2, R15, 0x1f, RZ ;  /* 0x0000001f0f027819 */ /* 0x000fe200000006ff */
[----:B------:R-:W-:Y:S01]  /*1ba0*/  @!P1 SYNCS.ARRIVE.TRANS64.A1T0 RZ, [UR4+0x158], RZ ;  /* 0x000158ffffff99a7 */ /* 0x000fe20008100004 */
[----:B------:R-:W-:-:S06]  /*1bb0*/  UISETP.GT.AND UP0, UPT, UR15, UR14, UPT ;  /* 0x0000000e0f00728c */ /* 0x000fcc000bf04270 */
[----:B--2---:R1:W2:Y:S03]  /*1bc0*/  SYNCS.PHASECHK.TRANS64.TRYWAIT P0, [UR8+0x88], R2 ;  /* 0x00008802ff0075a7 */ /* 0x0042a60008001108 */
[----:B------:R-:W-:Y:S05]  /*1bd0*/  BRA.U !UP0, `(.L_x_27) ;  /* 0x0000000108ac7547 */ /* 0x000fea000b800000 */
[----:B------:R-:W-:Y:S01]  /*1be0*/  UIADD3 UR21, UPT, UPT, UR7, UR24, URZ ;  /* 0x0000001807157290 */ /* 0x000fe2000fffe0ff */
[----:B------:R-:W-:-:S11]  /*1bf0*/  UMOV UR25, UR6 ;  /* 0x0000000600197c82 */ /* 0x000fd60008000000 */
.L_x_32:
[----:B-1----:R-:W-:Y:S01]  /*1c00*/  ULEA UR17, UR25, UR4, 0x3 ;  /* 0x0000000419117291 */ /* 0x002fe2000f8e18ff */
[----:B--2---:R-:W-:Y:S01]  /*1c10*/  @!P5 MOV R3, 0x3000 ;  /* 0x000030000003d802 */ /* 0x004fe20000000f00 */
[----:B--2---:R-:W-:Y:S10]  /*1c20*/  @P0 BRA `(.L_x_28) ;  /* 0x00000000000c0947 */ /* 0x004ff40003800000 */
[----:B------:R-:W-:-:S04]  /*1c30*/  SHF.L.U32 R5, R15, 0x1f, RZ ;  /* 0x0000001f0f057819 */ /* 0x000fc800000006ff */
[----:B------:R-:W2:Y:S02]  /*1c40*/  SYNCS.PHASECHK.TRANS64.TRYWAIT P0, [UR17+0x88], R5 ;  /* 0x00008805ff0075a7 */ /* 0x000ea40008001111 */
[----:B--2---:R-:W-:Y:S05]  /*1c50*/  @!P0 BRA `(.L_x_29) ;  /* 0x0000006800bc8947 */ /* 0x004fea0003800000 */
.L_x_28:
[----:B------:R2:W-:Y:S01]  /*1c60*/  @!P5 SYNCS.ARRIVE.TRANS64 RZ, [UR17], R3 ;  /* 0x00000003ffffd9a7 */ /* 0x0005e20008000011 */
[----:B------:R-:W-:Y:S04]  /*1c70*/  BSSY.RECONVERGENT B0, `(.L_x_30) ;  /* 0x0000003000007945 */ /* 0x000fe80003800200 */
[----:B------:R-:W-:Y:S05]  /*1c80*/  @P4 BRA `(.L_x_31) ;  /* 0x0000000000044947 */ /* 0x000fea0003800000 */
[----:B------:R-:W-:Y:S05]  /*1c90*/  BPT.TRAP 0x1 ;  /* 0x000000040000795c */ /* 0x000fea0000300000 */
.L_x_31:
[----:B------:R-:W-:Y:S05]  /*1ca0*/  BSYNC.RECONVERGENT B0 ;  /* 0x0000000000007941 */ /* 0x000fea0003800200 */
.L_x_30:
        /* <DEDUP_REMOVED lines=10> */
[----:B------:R-:W-:Y:S01]  /*1d50*/  UIADD3 UR16, UPT, UPT, UR16, 0x4600, URZ ;  /* 0x0000460010107890 */ /* 0x000fe2000fffe0ff */
[----:B-1----:R-:W-:Y:S01]  /*1d60*/  SHF.L.U32 R2, R15, 0x1f, RZ ;  /* 0x0000001f0f027819 */ /* 0x002fe200000006ff */
[----:B------:R-:W-:Y:S02]  /*1d70*/  UIADD3.X UR31, UPT, UPT, URZ, UR23, URZ, UP1, !UPT ;  /* 0x00000017ff1f7290 */ /* 0x000fe40008ffe4ff */
[----:B------:R-:W-:Y:S01]  /*1d80*/  UIADD3.X UR29, UPT, UPT, URZ, UR23, URZ, UP0, !UPT ;  /* 0x00000017ff1d7290 */ /* 0x000fe200087fe4ff */
[----:B------:R1:W1:Y:S01]  /*1d90*/  SYNCS.PHASECHK.TRANS64.TRYWAIT P0, [UR8+0x88], R2 ;  /* 0x00008802ff0075a7 */ /* 0x0002620008001108 */
[----:B------:R-:W-:Y:S01]  /*1da0*/  ULEA UR8, UR25, UR4, 0xd ;  /* 0x0000000419087291 */ /* 0x000fe2000f8e68ff */
[----:B------:R-:W-:Y:S01]  /*1db0*/  UMOV UR26, 0x0 ;  /* 0x00000000001a7882 */ /* 0x000fe20000000000 */
[----:B------:R-:W-:-:S02]  /*1dc0*/  UMOV UR27, 0x10000000 ;  /* 0x10000000001b7882 */ /* 0x000fc40000000000 */
[----:B------:R-:W-:Y:S01]  /*1dd0*/  UIADD3 UR8, UPT, UPT, UR8, 0x15600, URZ ;  /* 0x0001560008087890 */ /* 0x000fe2000fffe0ff */
[----:B------:R-:W-:Y:S01]  /*1de0*/  UMOV UR19, UR35 ;  /* 0x0000002300137c82 */ /* 0x000fe20008000000 */
[----:B------:R-:W-:Y:S01]  /*1df0*/  UMOV UR20, UR36 ;  /* 0x0000002400147c82 */ /* 0x000fe20008000000 */
[----:B------:R-:W-:Y:S01]  /*1e00*/  UMOV UR12, UR36 ;  /* 0x00000024000c7c82 */ /* 0x000fe20008000000 */
[----:B------:R-:W-:Y:S01]  /*1e10*/  UMOV UR9, UR17 ;  /* 0x0000001100097c82 */ /* 0x000fe20008000000 */
[----:B------:R-:W-:Y:S01]  /*1e20*/  UMOV UR10, UR18 ;  /* 0x00000012000a7c82 */ /* 0x000fe20008000000 */
[----:B------:R1:W-:Y:S01]  /*1e30*/  UTMALDG.3D [UR16], [UR30], desc[UR26] ;  /* 0x00001a101e0075b4 */ /* 0x0003e20008011000 */
[----:B------:R-:W-:Y:S01]  /*1e40*/  UIADD3 UR24, UPT, UPT, UR24, 0x1, URZ ;  /* 0x0000000118187890 */ /* 0x000fe2000fffe0ff */
[----:B------:R-:W-:-:S03]  /*1e50*/  UMOV UR25, UR6 ;  /* 0x0000000600197c82 */ /* 0x000fc60008000000 */
[----:B------:R-:W-:Y:S01]  /*1e60*/  UISETP.NE.AND UP0, UPT, UR24, UR21, UPT ;  /* 0x000000151800728c */ /* 0x000fe2000bf05270 */
[----:B------:R1:W-:Y:S08]  /*1e70*/  UTMALDG.3D [UR8], [UR28], desc[UR26] ;  /* 0x00001a081c0075b4 */ /* 0x0003f00008011000 */
[----:B------:R-:W-:Y:S05]  /*1e80*/  BRA.U UP0, `(.L_x_32) ;  /* 0xfffffffd005c7547 */ /* 0x000fea000b83ffff */
.L_x_27:
[----:B-1----:R-:W-:Y:S01]  /*1e90*/  LEA R2, R14, UR4, 0x3 ;  /* 0x000000040e027c11 */ /* 0x002fe2000f8e18ff */
[----:B------:R-:W-:Y:S01]  /*1ea0*/  NOP ;  /* 0x0000000000007918 */ /* 0x000fe20000000000 */
[----:B--2---:R-:W-:Y:S02]  /*1eb0*/  SHF.L.U32 R3, R12, 0x1f, RZ ;  /* 0x0000001f0c037819 */ /* 0x004fe400000006ff */
[----:B------:R-:W-:Y:S02]  /*1ec0*/  LEA R4, R14, UR4, 0x4 ;  /* 0x000000040e047c11 */ /* 0x000fe4000f8e20ff */
[----:B------:R-:W1:Y:S02]  /*1ed0*/  SYNCS.PHASECHK.TRANS64.TRYWAIT P0, [R2+URZ+0x160], R3 ;  /* 0x00016003020075a7 */ /* 0x000e6400080011ff */
[----:B-1----:R-:W-:Y:S05]  /*1ee0*/  @!P0 BRA `(.L_x_33) ;  /* 0x0000006800308947 */ /* 0x002fea0003800000 */
.L_x_148:
[----:B------:R-:W2:Y:S01]  /*1ef0*/  LDS.128 R4, [R4+0x1f0] ;  /* 0x0001f00004047984 */ /* 0x000ea20000000c00 */
[----:B---3--:R-:W-:Y:S01]  /*1f00*/  ISETP.GE.AND P0, PT, R26, 0x1, PT ;  /* 0x000000011a00780c */ /* 0x008fe20003f06270 */
[----:B-1----:R-:W-:Y:S01]  /*1f10*/  VIADD R2, R2, 0x170 ;  /* 0x0000017002027836 */ /* 0x002fe20000000000 */
[----:B------:R-:W-:Y:S01]  /*1f20*/  @!PT LDS RZ, [RZ] ;  /* 0x00000000fffff984 */ /* 0x000fe20000000800 */
[----:B------:R-:W-:Y:S01]  /*1f30*/  @!PT LDS RZ, [RZ] ;  /* 0x00000000fffff984 */ /* 0x000fe20000000800 */
[----:B------:R-:W-:Y:S01]  /*1f40*/  @!PT LDS RZ, [RZ] ;  /* 0x00000000fffff984 */ /* 0x000fe20000000800 */
[----:B------:R-:W-:Y:S01]  /*1f50*/  @!PT LDS RZ, [RZ] ;  /* 0x00000000fffff984 */ /* 0x000fe20000000800 */
[----:B------:R1:W-:Y:S06]  /*1f60*/  MEMBAR.ALL.CTA ;  /* 0x0000000000007992 */ /* 0x0003ec0000008000 */
[----:B-1----:R-:W1:Y:S01]  /*1f70*/  FENCE.VIEW.ASYNC.S ;  /* 0x00000000000073c6 */ /* 0x002e620000000000 */
[----:B------:R-:W-:-:S04]  /*1f80*/  PRMT R2, RZ, 0x654, R2 ;  /* 0x00000654ff027816 */ /* 0x000fc80000000002 */
[----:B-1----:R1:W-:Y:S01]  /*1f90*/  SYNCS.ARRIVE.TRANS64.RED.A1T0 RZ, [R2+URZ], RZ ;  /* 0x000000ff02ff79a7 */ /* 0x0023e200081004ff */
[----:B--2---:R-:W-:-:S13]  /*1fa0*/  LOP3.LUT P2, RZ, R6, 0x1, RZ, 0xc0, !PT ;  /* 0x0000000106ff7812 */ /* 0x004fda000784c0ff */
[----:B------:R-:W-:Y:S01]  /*1fb0*/  @P2 SHF.R.U32.HI R3, RZ, 0x10, R5 ;  /* 0x00000010ff032819 */ /* 0x000fe20000011605 */
[----:B------:R-:W-:Y:S01]  /*1fc0*/  VOTEU.ANY UP0, P2 ;  /* 0x0000000000ff7886 */ /* 0x000fe20001000100 */
[----:B------:R-:W-:Y:S02]  /*1fd0*/  @P2 MOV R13, R4 ;  /* 0x00000004000d2202 */ /* 0x000fe40000000f00 */
[----:B------:R-:W-:Y:S02]  /*1fe0*/  @P2 R2UR.BROADCAST UR8, R3 ;  /* 0x00000000030822ca */ /* 0x000fe400008e0000 */
[----:B------:R-:W-:-:S11]  /*1ff0*/  @P2 LOP3.LUT R11, R5, 0xffff, RZ, 0xc0, !PT ;  /* 0x0000ffff050b2812 */ /* 0x000fd600078ec0ff */
[----:B------:R-:W-:Y:S01]  /*2000*/  @UP0 UMOV UR36, UR8 ;  /* 0x0000000800240c82 */ /* 0x000fe20008000000 */
[----:B-1----:R-:W-:Y:S05]  /*2010*/  @!P0 BRA `(.L_x_34) ;  /* 0x0000000000b88947 */ /* 0x002fea0003800000 */
[----:B------:R-:W4:Y:S01]  /*2020*/  LDC.64 R4, c[0x0][0xb18] ;  /* 0x0002c600ff047b82 */ /* 0x000f220000000a00 */
[----:B------:R-:W-:-:S07]  /*2030*/  ISETP.NE.AND P3, PT, R26, 0x1, PT ;  /* 0x000000011a00780c */ /* 0x000fce0003f65270 */
[----:B------:R-:W1:Y:S08]  /*2040*/  LDC.64 R6, c[0x0][0xb10] ;  /* 0x0002c400ff067b82 */ /* 0x000e700000000a00 */
[----:B------:R-:W2:Y:S08]  /*2050*/  LDC R16, c[0x0][0xb20] ;  /* 0x0002c800ff107b82 */ /* 0x000eb00000000800 */
[----:B------:R-:W3:Y:S01]  /*2060*/  LDC R18, c[0x0][0xb0c] ;  /* 0x0002c300ff127b82 */ /* 0x000ee20000000800 */
[----:B----4-:R-:W-:Y:S01]  /*2070*/  IMAD.HI.U32 R17, R0, R5, RZ ;  /* 0x0000000500117227 */ /* 0x010fe200078e00ff */
[----:B------:R-:W-:-:S03]  /*2080*/  ISETP.NE.AND P0, PT, R4, 0x1, PT ;  /* 0x000000010400780c */ /* 0x000fc60003f05270 */
[----:B------:R-:W-:-:S03]  /*2090*/  IMAD.HI.U32 R5, R11, R5, RZ ;  /* 0x000000050b057227 */ /* 0x000fc600078e00ff */
[----:B------:R-:W4:Y:S01]  /*20a0*/  LDC.64 R2, c[0x0][0xb28] ;  /* 0x0002ca00ff027b82 */ /* 0x000f220000000a00 */
[----:B-1----:R-:W-:-:S04]  /*20b0*/  IMAD.HI.U32 R20, R9, R6, RZ ;  /* 0x0000000609147227 */ /* 0x002fc800078e00ff */
[----:B------:R-:W-:Y:S01]  /*20c0*/  IMAD.HI.U32 R22, R13, R6, RZ ;  /* 0x000000060d167227 */ /* 0x000fe200078e00ff */
[----:B------:R-:W-:Y:S02]  /*20d0*/  SHF.R.U32.HI R20, RZ, R7, R20 ;  /* 0x00000007ff147219 */ /* 0x000fe40000011614 */
[-C--:B--2---:R-:W-:Y:S02]  /*20e0*/  SHF.R.U32.HI R17, RZ, R16.reuse, R17 ;  /* 0x00000010ff117219 */ /* 0x084fe40000011611 */
[----:B------:R-:W-:Y:S02]  /*20f0*/  SHF.R.U32.HI R16, RZ, R16, R5 ;  /* 0x00000010ff107219 */ /* 0x000fe40000011605 */
[----:B------:R-:W-:Y:S02]  /*2100*/  SEL R17, R0, R17, !P0 ;  /* 0x0000001100117207 */ /* 0x000fe40004000000 */
[----:B------:R-:W-:Y:S02]  /*2110*/  SHF.R.U32.HI R22, RZ, R7, R22 ;  /* 0x00000007ff167219 */ /* 0x000fe40000011616 */
[----:B---3--:R-:W-:-:S02]  /*2120*/  ISETP.NE.AND P1, PT, R18, 0x1, PT ;  /* 0x000000011200780c */ /* 0x008fc40003f25270 */
[----:B------:R-:W-:Y:S02]  /*2130*/  SEL R5, R11, R16, !P0 ;  /* 0x000000100b057207 */ /* 0x000fe40004000000 */
[----:B------:R-:W-:Y:S02]  /*2140*/  SEL R19, R9, R20, !P1 ;  /* 0x0000001409137207 */ /* 0x000fe40004800000 */
[----:B------:R-:W-:Y:S01]  /*2150*/  SEL R7, R13, R22, !P1 ;  /* 0x000000160d077207 */ /* 0x000fe20004800000 */
[----:B----4-:R-:W-:-:S04]  /*2160*/  IMAD.HI.U32 R20, R17, R2, RZ ;  /* 0x0000000211147227 */ /* 0x010fc800078e00ff */
[----:B------:R-:W-:Y:S01]  /*2170*/  IMAD.HI.U32 R6, R19, R2, RZ ;  /* 0x0000000213067227 */ /* 0x000fe200078e00ff */
[----:B------:R-:W-:-:S04]  /*2180*/  @P3 SHF.R.U32.HI R17, RZ, R3, R20 ;  /* 0x00000003ff113219 */ /* 0x000fc80000011614 */
        /* <DEDUP_REMOVED lines=8> */
[----:B------:R-:W-:-:S04]  /*2210*/  @!P0 IMAD.HI.U32 R16, R7, R2, RZ ;  /* 0x0000000207108227 */ /* 0x000fc800078e00ff */
[----:B------:R-:W-:Y:S01]  /*2220*/  IMAD.MOV R2, RZ, RZ, -R6 ;  /* 0x000000ffff027224 */ /* 0x000fe200078e0a06 */
[----:B------:R-:W-:-:S03]  /*2230*/  @!P0 SHF.R.U32.HI R16, RZ, R3, R16 ;  /* 0x00000003ff108219 */ /* 0x000fc60000011610 */
[----:B------:R-:W-:Y:S01]  /*2240*/  IMAD R2, R26, R2, R5 ;  /* 0x000000021a027224 */ /* 0x000fe200078e0205 */
[----:B------:R-:W-:Y:S02]  /*2250*/  @!P0 SEL R3, R7, R16, !P3 ;  /* 0x0000001007038207 */ /* 0x000fe40005800000 */
[----:B------:R-:W-:-:S03]  /*2260*/  IADD3 R16, PT, PT, -R5, RZ, RZ ;  /* 0x000000ff05107210 */ /* 0x000fc60007ffe1ff */
[--C-:B------:R-:W-:Y:S02]  /*2270*/  @!P0 IMAD.IADD R6, R6, 0x1, -R3.reuse ;  /* 0x0000000106068824 */ /* 0x100fe400078e0a03 */
[----:B------:R-:W-:Y:S01]  /*2280*/  @!P0 IMAD R3, R2, R19, R3 ;  /* 0x0000001302038224 */ /* 0x000fe200078e0203 */
[----:B------:R-:W-:Y:S01]  /*2290*/  IADD3 R2, PT, PT, -R7, RZ, RZ ;  /* 0x000000ff07027210 */ /* 0x000fe20007ffe1ff */
[----:B------:R-:W-:Y:S02]  /*22a0*/  @!P0 IMAD R5, R26, R6, R7 ;  /* 0x000000061a058224 */ /* 0x000fe400078e0207 */
[----:B------:R-:W-:Y:S02]  /*22b0*/  IMAD R11, R4, R16, R11 ;  /* 0x00000010040b7224 */ /* 0x000fe400078e020b */
[----:B------:R-:W-:Y:S02]  /*22c0*/  @!P0 IMAD.MOV.U32 R7, RZ, RZ, R3 ;  /* 0x000000ffff078224 */ /* 0x000fe400078e0003 */
[----:B------:R-:W-:-:S02]  /*22d0*/  IMAD R2, R18, R2, R13 ;  /* 0x0000000212027224 */ /* 0x000fc400078e020d */
[----:B------:R-:W-:Y:S02]  /*22e0*/  IMAD R11, R5, R4, R11 ;  /* 0x00000004050b7224 */ /* 0x000fe400078e020b */
[----:B------:R-:W-:Y:S02]  /*22f0*/  IMAD R13, R7, R18, R2 ;  /* 0x00000012070d7224 */ /* 0x000fe400078e0202 */
.L_x_34:
[----:B------:R-:W1:Y:S02]  /*2300*/  LDCU UR8, c[0x0][0xb30] ;  /* 0x00016600ff0877ac */ /* 0x000e640008000800 */
[----:B-1----:R-:W-:-:S09]  /*2310*/  UISETP.NE.AND UP0, UPT, UR8, 0x1, UPT ;  /* 0x000000010800788c */ /* 0x002fd2000bf05270 */
[----:B------:R-:W-:Y:S05]  /*2320*/  BRA.U UP0, `(.L_x_35) ;  /* 0x0000000100407547 */ /* 0x000fea000b800000 */
[----:B------:R-:W1:Y:S08]  /*2330*/  LDC.64 R4, c[0x0][0xb10] ;  /* 0x0002c400ff047b82 */ /* 0x000e700000000a00 */
[----:B------:R-:W2:Y:S08]  /*2340*/  LDC.64 R2, c[0x0][0xb18] ;  /* 0x0002c600ff027b82 */ /* 0x000eb00000000a00 */
[----:B------:R-:W3:Y:S08]  /*2350*/  LDC R6, c[0x0][0xb20] ;  /* 0x0002c800ff067b82 */ /* 0x000ef00000000800 */
[----:B------:R-:W4:Y:S01]  /*2360*/  LDC R16, c[0x0][0xb0c] ;  /* 0x0002c300ff107b82 */ /* 0x000f220000000800 */
[----:B-1----:R-:W-:-:S05]  /*2370*/  IMAD.HI.U32 R4, R13, R4, RZ ;  /* 0x000000040d047227 */ /* 0x002fca00078e00ff */
[----:B------:R-:W-:Y:S01]  /*2380*/  SHF.R.U32.HI R4, RZ, R5, R4 ;  /* 0x00000005ff047219 */ /* 0x000fe20000011604 */
[----:B--2---:R-:W-:Y:S01]  /*2390*/  IMAD.HI.U32 R3, R11, R3, RZ ;  /* 0x000000030b037227 */ /* 0x004fe200078e00ff */
[----:B------:R-:W-:-:S04]  /*23a0*/  ISETP.NE.AND P0, PT, R2, 0x1, PT ;  /* 0x000000010200780c */ /* 0x000fc80003f05270 */
[----:B---3--:R-:W-:-:S04]  /*23b0*/  SHF.R.U32.HI R6, RZ, R6, R3 ;  /* 0x00000006ff067219 */ /* 0x008fc80000011603 */
[----:B------:R-:W-:Y:S02]  /*23c0*/  SEL R3, R11, R6, !P0 ;  /* 0x000000060b037207 */ /* 0x000fe40004000000 */
[----:B----4-:R-:W-:-:S04]  /*23d0*/  ISETP.NE.AND P1, PT, R16, 0x1, PT ;  /* 0x000000011000780c */ /* 0x010fc80003f25270 */
[----:B------:R-:W-:-:S05]  /*23e0*/  SEL R4, R13, R4, !P1 ;  /* 0x000000040d047207 */ /* 0x000fca0004800000 */
[----:B------:R-:W-:Y:S02]  /*23f0*/  IMAD.IADD R5, R3, 0x1, -R4 ;  /* 0x0000000103057824 */ /* 0x000fe400078e0a04 */
[----:B------:R-:W-:Y:S02]  /*2400*/  IMAD.IADD R3, R4, 0x1, -R3 ;  /* 0x0000000104037824 */ /* 0x000fe400078e0a03 */
[----:B------:R-:W-:Y:S02]  /*2410*/  IMAD R13, R5, R16, R13 ;  /* 0x00000010050d7224 */ /* 0x000fe400078e020d */
[----:B------:R-:W-:-:S07]  /*2420*/  IMAD R11, R3, R2, R11 ;  /* 0x00000002030b7224 */ /* 0x000fce00078e020b */
.L_x_35:
[----:B------:R-:W-:Y:S01]  /*2430*/  VIADD R14, R14, 0x1 ;  /* 0x000000010e0e7836 */ /* 0x000fe20000000000 */
[----:B------:R-:W-:Y:S01]  /*2440*/  PLOP3.LUT P1, PT, PT, PT, PT, 0x80, 0x8 ;  /* 0x000000000008781c */ /* 0x000fe20003f2f070 */
[----:B------:R-:W-:Y:S02]  /*2450*/  IMAD.IADD R21, R13, 0x1, R60 ;  /* 0x000000010d157824 */ /* 0x000fe400078e023c */
[----:B------:R-:W-:Y:S01]  /*2460*/  IMAD.IADD R20, R11, 0x1, R58 ;  /* 0x000000010b147824 */ /* 0x000fe200078e023a */
[----:B------:R-:W-:-:S04]  /*2470*/  ISETP.NE.AND P0, PT, R14, 0x2, PT ;  /* 0x000000020e00780c */ /* 0x000fc80003f05270 */
[----:B------:R-:W-:Y:S02]  /*2480*/  SEL R3, RZ, 0x1, P0 ;  /* 0x00000001ff037807 */ /* 0x000fe40000000000 */
[----:B------:R-:W-:Y:S02]  /*2490*/  SEL R14, R14, RZ, P0 ;  /* 0x000000ff0e0e7207 */ /* 0x000fe40000000000 */
[----:B------:R-:W-:Y:S01]  /*24a0*/  LOP3.LUT R12, R12, R3, RZ, 0x3c, !PT ;  /* 0x000000030c0c7212 */ /* 0x000fe200078e3cff */
[----:B------:R-:W-:Y:S06]  /*24b0*/  @P2 BRA `(.L_x_36) ;  /* 0xfffffff000982947 */ /* 0x000fec000383ffff */
[----:B------:R-:W-:Y:S01]  /*24c0*/  UIADD3 UR4, UPT, UPT, UR4, 0x88, URZ ;  /* 0x0000008804047890 */ /* 0x000fe2000fffe0ff */
[----:B------:R-:W-:-:S03]  /*24d0*/  SHF.L.U32 R3, R15, 0x1f, RZ ;  /* 0x0000001f0f037819 */ /* 0x000fc600000006ff */
[----:B------:R-:W-:-:S09]  /*24e0*/  ULEA UR5, UR6, UR4, 0x3 ;  /* 0x0000000406057291 */ /* 0x000fd2000f8e18ff */
[----:B------:R-:W1:Y:S02]  /*24f0*/  SYNCS.PHASECHK.TRANS64.TRYWAIT P0, [UR5], R3 ;  /* 0x00000003ff0075a7 */ /* 0x000e640008001105 */
[----:B-1----:R-:W-:Y:S05]  /*2500*/  @!P0 BRA `(.L_x_37) ;  /* 0x0000006000bc8947 */ /* 0x002fea0003800000 */
.L_x_150:
[----:B------:R-:W-:-:S04]  /*2510*/  UIADD3 UR6, UPT, UPT, UR6, 0x1, URZ ;  /* 0x0000000106067890 */ /* 0x000fc8000fffe0ff */
[----:B------:R-:W-:-:S04]  /*2520*/  UISETP.NE.AND UP0, UPT, UR6, 0x11, UPT ;  /* 0x000000110600788c */ /* 0x000fc8000bf05270 */
[----:B------:R-:W-:Y:S02]  /*2530*/  USEL UR7, URZ, 0x1, UP0 ;  /* 0x00000001ff077887 */ /* 0x000fe40008000000 */
[----:B------:R-:W-:-:S04]  /*2540*/  USEL UR6, UR6, URZ, UP0 ;  /* 0x000000ff06067287 */ /* 0x000fc80008000000 */
[----:B------:R-:W-:Y:S01]  /*2550*/  ULEA UR5, UR6, UR4, 0x3 ;  /* 0x0000000406057291 */ /* 0x000fe2000f8e18ff */
[----:B------:R-:W-:-:S04]  /*2560*/  LOP3.LUT R2, R15, UR7, RZ, 0x3c, !PT ;  /* 0x000000070f027c12 */ /* 0x000fc8000f8e3cff */
[----:B-1----:R-:W-:-:S04]  /*2570*/  SHF.L.U32 R3, R2, 0x1f, RZ ;  /* 0x0000001f02037819 */ /* 0x002fc800000006ff */
[----:B------:R-:W1:Y:S02]  /*2580*/  SYNCS.PHASECHK.TRANS64.TRYWAIT P0, [UR5], R3 ;  /* 0x00000003ff0075a7 */ /* 0x000e640008001105 */
[----:B-1----:R-:W-:Y:S05]  /*2590*/  @!P0 BRA `(.L_x_38) ;  /* 0x0000006000b08947 */ /* 0x002fea0003800000 */
.L_x_152:
        /* <DEDUP_REMOVED lines=9> */
.L_x_154:
        /* <DEDUP_REMOVED lines=9> */
.L_x_156:
        /* <DEDUP_REMOVED lines=9> */
.L_x_158:
        /* <DEDUP_REMOVED lines=9> */
.L_x_160:
        /* <DEDUP_REMOVED lines=9> */
.L_x_162:
        /* <DEDUP_REMOVED lines=9> */
.L_x_164:
        /* <DEDUP_REMOVED lines=9> */
.L_x_166:
        /* <DEDUP_REMOVED lines=9> */
.L_x_168:
        /* <DEDUP_REMOVED lines=9> */
.L_x_170:
        /* <DEDUP_REMOVED lines=9> */
.L_x_172:
        /* <DEDUP_REMOVED lines=9> */
.L_x_174:
        /* <DEDUP_REMOVED lines=9> */
.L_x_176:
        /* <DEDUP_REMOVED lines=9> */
.L_x_178:
        /* <DEDUP_REMOVED lines=9> */
.L_x_180:
[----:B------:R-:W-:-:S04]  /*2d80*/  UIADD3 UR6, UPT, UPT, UR6, 0x1, URZ ;  /* 0x0000000106067890 */ /* 0x000fc8000fffe0ff */
[----:B------:R-:W-:-:S04]  /*2d90*/  UISETP.NE.AND UP0, UPT, UR6, 0x11, UPT ;  /* 0x000000110600788c */ /* 0x000fc8000bf05270 */
[----:B------:R-:W-:Y:S02]  /*2da0*/  USEL UR5, URZ, 0x1, UP0 ;  /* 0x00000001ff057887 */ /* 0x000fe40008000000 */
[----:B------:R-:W-:-:S04]  /*2db0*/  USEL UR6, UR6, URZ, UP0 ;  /* 0x000000ff06067287 */ /* 0x000fc80008000000 */
[----:B------:R-:W-:Y:S01]  /*2dc0*/  ULEA UR6, UR6, UR4, 0x3 ;  /* 0x0000000406067291 */ /* 0x000fe2000f8e18ff */
[----:B-1----:R-:W-:-:S04]  /*2dd0*/  LOP3.LUT R3, R2, UR5, RZ, 0x3c, !PT ;  /* 0x0000000502037c12 */ /* 0x002fc8000f8e3cff */
[----:B------:R-:W-:Y:S01]  /*2de0*/  SHF.L.U32 R3, R3, 0x1f, RZ ;  /* 0x0000001f03037819 */ /* 0x000fe200000006ff */
[----:B----4-:R-:W-:-:S07]  /*2df0*/  IMAD.U32 R0, RZ, RZ, UR6 ;  /* 0x00000006ff007e24 */ /* 0x010fce000f8e00ff */
.L_x_53:
[----:B-1----:R1:W2:Y:S02]  /*2e00*/  SYNCS.PHASECHK.TRANS64.TRYWAIT P0, [R0+URZ], R3 ;  /* 0x00000003000075a7 */ /* 0x0022a400080011ff */
[----:B--2---:R-:W-:Y:S05]  /*2e10*/  @!P0 NANOSLEEP.SYNCS 0x989680 ;  /* 0x009896800000895d */ /* 0x004fea0003900000 */
[----:B------:R-:W2:Y:S02]  /*2e20*/  @!P0 SYNCS.PHASECHK.TRANS64 P0, [R0+URZ], R3 ;  /* 0x00000003000085a7 */ /* 0x000ea400080010ff */
[----:B--2---:R-:W-:Y:S05]  /*2e30*/  @P0 EXIT ;  /* 0x000000000000094d */ /* 0x004fea0003800000 */
[----:B------:R-:W-:Y:S05]  /*2e40*/  BRA `(.L_x_53) ;  /* 0xfffffffc00ec7947 */ /* 0x000fea000383ffff */
.L_x_18:
[----:B------:R-:W-:-:S04]  /*2e50*/  UISETP.NE.AND UP1, UPT, UR37, URZ, UPT ;  /* 0x000000ff2500728c */ /* 0x000fc8000bf25270 */
[----:B------:R-:W-:-:S09]  /*2e60*/  UISETP.NE.OR UP1, UPT, UR8, 0x1, UP1 ;  /* 0x000000010800788c */ /* 0x000fd20008f25670 */
[----:B------:R-:W-:Y:S05]  /*2e70*/  BRA.U UP1, `(.L_x_54) ;  /* 0x0000000501487547 */ /* 0x000fea000b800000 */
[----:B------:R-:W-:Y:S01]  /*2e80*/  ISETP.NE.AND P2, PT, R2, RZ, PT ;  /* 0x000000ff0200720c */ /* 0x000fe20003f45270 */
[----:B------:R-:W-:Y:S01]  /*2e90*/  IMAD.MOV.U32 R12, RZ, RZ, 0x1 ;  /* 0x00000001ff0c7424 */ /* 0x000fe200078e00ff */
[----:B------:R-:W-:Y:S02]  /*2ea0*/  CS2R R10, SRZ ;  /* 0x00000000000a7805 */ /* 0x000fe4000001ff00 */
[----:B------:R-:W-:Y:S01]  /*2eb0*/  CS2R R8, SRZ ;  /* 0x0000000000087805 */ /* 0x000fe2000001ff00 */
[----:B------:R-:W-:Y:S01]  /*2ec0*/  UMOV UR4, 0x400 ;  /* 0x0000040000047882 */ /* 0x000fe20000000000 */
[----:B------:R-:W-:Y:S01]  /*2ed0*/  UMOV UR6, URZ ;  /* 0x000000ff00067c82 */ /* 0x000fe20008000000 */
[----:B------:R-:W-:-:S12]  /*2ee0*/  ULEA UR37, UR37, UR4, 0x18 ;  /* 0x0000000425257291 */ /* 0x000fd8000f8ec0ff */
.L_x_58:
[----:B------:R-:W-:Y:S02]  /*2ef0*/  LEA R0, R8, UR37, 0x3 ;  /* 0x0000002508007c11 */ /* 0x000fe4000f8e18ff */
[----:B------:R-:W-:-:S03]  /*2f00*/  SHF.L.U32 R5, R9, 0x1f, RZ ;  /* 0x0000001f09057819 */ /* 0x000fc600000006ff */
[----:B------:R-:W-:Y:S01]  /*2f10*/  VIADD R4, R0, 0x1d0 ;  /* 0x000001d000047836 */ /* 0x000fe20000000000 */
[----:B------:R-:W1:Y:S02]  /*2f20*/  SYNCS.PHASECHK.TRANS64.TRYWAIT P0, [R0+URZ+0x1c0], R5 ;  /* 0x0001c005000075a7 */ /* 0x000e6400080011ff */
[----:B-1----:R-:W-:Y:S05]  /*2f30*/  @!P0 BRA `(.L_x_55) ;  /* 0x0000005c00b08947 */ /* 0x002fea0003800000 */
.L_x_181:
[----:B------:R-:W-:Y:S01]  /*2f40*/  ULEA UR5, UR6, UR37, 0x3 ;  /* 0x0000002506057291 */ /* 0x000fe2000f8e18ff */
[----:B------:R-:W-:Y:S02]  /*2f50*/  PRMT R4, RZ, 0x654, R4 ;  /* 0x00000654ff047816 */ /* 0x000fe40000000004 */
[----:B-1----:R-:W-:Y:S01]  /*2f60*/  SHF.L.U32 R5, R12, 0x1f, RZ ;  /* 0x0000001f0c057819 */ /* 0x002fe200000006ff */
[----:B------:R-:W-:Y:S01]  /*2f70*/  UIADD3 UR4, UPT, UPT, UR5, 0x160, URZ ;  /* 0x0000016005047890 */ /* 0x000fe2000fffe0ff */
[----:B------:R1:W-:Y:S05]  /*2f80*/  SYNCS.ARRIVE.TRANS64.RED.A1T0 RZ, [R4+URZ], RZ ;  /* 0x000000ff04ff79a7 */ /* 0x0003ea00081004ff */
[----:B------:R-:W-:Y:S01]  /*2f90*/  IMAD.U32 R7, RZ, RZ, UR4 ;  /* 0x00000004ff077e24 */ /* 0x000fe2000f8e00ff */
[----:B------:R-:W2:Y:S04]  /*2fa0*/  SYNCS.PHASECHK.TRANS64.TRYWAIT P0, [UR5+0x170], R5 ;  /* 0x00017005ff0075a7 */ /* 0x000ea80008001105 */
[----:B------:R-:W-:Y:S01]  /*2fb0*/  PRMT R6, R2, 0x654, R7 ;  /* 0x0000065402067816 */ /* 0x000fe20000000007 */
[----:B-1----:R-:W-:Y:S01]  /*2fc0*/  @!P2 IMAD.MOV.U32 R4, RZ, RZ, 0x10 ;  /* 0x00000010ff04a424 */ /* 0x002fe200078e00ff */
[----:B--2---:R-:W-:Y:S06]  /*2fd0*/  @!P0 BRA `(.L_x_56) ;  /* 0x0000005c009c8947 */ /* 0x004fec0003800000 */
.L_x_183:
[----:B------:R-:W-:Y:S01]  /*2fe0*/  ULEA UR4, UR6, UR37, 0x4 ;  /* 0x0000002506047291 */ /* 0x000fe2000f8e20ff */
[----:B------:R-:W-:Y:S01]  /*2ff0*/  SEL R3, R6, R3, !P2 ;  /* 0x0000000306037207 */ /* 0x000fe20005000000 */
[----:B------:R-:W-:Y:S01]  /*3000*/  UIADD3 UR5, UPT, UPT, UR5, 0x160, URZ ;  /* 0x0000016005057890 */ /* 0x000fe2000fffe0ff */
[----:B-1----:R-:W-:Y:S01]  /*3010*/  LEA R0, R11, UR37, 0x3 ;  /* 0x000000250b007c11 */ /* 0x002fe2000f8e18ff */
[----:B------:R-:W-:Y:S01]  /*3020*/  UIADD3 UR4, UPT, UPT, UR4, 0x1f0, URZ ;  /* 0x000001f004047890 */ /* 0x000fe2000fffe0ff */
[----:B------:R-:W-:Y:S01]  /*3030*/  SHF.L.U32 R5, R10, 0x1f, RZ ;  /* 0x0000001f0a057819 */ /* 0x000fe200000006ff */
[----:B------:R1:W-:Y:S01]  /*3040*/  @!P2 SYNCS.ARRIVE.TRANS64.RED RZ, [R3+URZ], R4 ;  /* 0x0000000403ffa9a7 */ /* 0x0003e200080004ff */
[----:B------:R-:W-:Y:S01]  /*3050*/  UIADD3 UR6, UPT, UPT, UR6, 0x1, URZ ;  /* 0x0000000106067890 */ /* 0x000fe2000fffe0ff */
[----:B------:R-:W-:-:S03]  /*3060*/  VIADD R8, R8, 0x1 ;  /* 0x0000000108087836 */ /* 0x000fc60000000000 */
[----:B------:R-:W-:Y:S02]  /*3070*/  UISETP.NE.AND UP0, UPT, UR6, 0x2, UPT ;  /* 0x000000020600788c */ /* 0x000fe4000bf05270 */
[----:B------:R-:W-:Y:S06]  /*3080*/  UGETNEXTWORKID.BROADCAST [UR4], [UR5] ;  /* 0x00000000040073ca */ /* 0x000fec0008000100 */
[----:B------:R-:W-:Y:S01]  /*3090*/  USEL UR4, URZ, 0x1, UP0 ;  /* 0x00000001ff047887 */ /* 0x000fe20008000000 */
[----:B------:R-:W-:Y:S01]  /*30a0*/  ISETP.NE.AND P0, PT, R8, 0x2, PT ;  /* 0x000000020800780c */ /* 0x000fe20003f05270 */
[----:B------:R-:W-:Y:S01]  /*30b0*/  USEL UR6, UR6, URZ, UP0 ;  /* 0x000000ff06067287 */ /* 0x000fe20008000000 */
[----:B------:R-:W2:Y:S03]  /*30c0*/  SYNCS.PHASECHK.TRANS64.TRYWAIT P1, [R0+URZ+0x160], R5 ;  /* 0x00016005000075a7 */ /* 0x000ea600080211ff */
[----:B------:R-:W-:Y:S01]  /*30d0*/  LOP3.LUT R12, R12, UR4, RZ, 0x3c, !PT ;  /* 0x000000040c0c7c12 */ /* 0x000fe2000f8e3cff */
[----:B-12---:R-:W-:Y:S07]  /*30e0*/  @!P1 BRA `(.L_x_57) ;  /* 0x0000005c00709947 */ /* 0x006fee0003800000 */
.L_x_184:
[C---:B------:R-:W-:Y:S01]  /*30f0*/  LEA R4, R11.reuse, UR37, 0x4 ;  /* 0x000000250b047c11 */ /* 0x040fe2000f8e20ff */
[----:B-1----:R-:W-:Y:S01]  /*3100*/  VIADD R0, R0, 0x170 ;  /* 0x0000017000007836 */ /* 0x002fe20000000000 */
[----:B------:R-:W-:Y:S01]  /*3110*/  SEL R8, R8, RZ, P0 ;  /* 0x000000ff08087207 */ /* 0x000fe20000000000 */
[----:B------:R-:W-:-:S03]  /*3120*/  VIADD R11, R11, 0x1 ;  /* 0x000000010b0b7836 */ /* 0x000fc60000000000 */
[----:B------:R-:W1:Y:S01]  /*3130*/  LDS.128 R4, [R4+0x1f0] ;  /* 0x0001f00004047984 */ /* 0x000e620000000c00 */
[----:B------:R-:W-:Y:S02]  /*3140*/  PRMT R0, RZ, 0x654, R0 ;  /* 0x00000654ff007816 */ /* 0x000fe40000000000 */
[C---:B------:R-:W-:Y:S01]  /*3150*/  ISETP.NE.AND P1, PT, R11.reuse, 0x2, PT ;  /* 0x000000020b00780c */ /* 0x040fe20003f25270 */
[----:B------:R-:W-:Y:S01]  /*3160*/  @!PT LDS RZ, [RZ] ;  /* 0x00000000fffff984 */ /* 0x000fe20000000800 */
[----:B------:R-:W-:Y:S01]  /*3170*/  @!PT LDS RZ, [RZ] ;  /* 0x00000000fffff984 */ /* 0x000fe20000000800 */
[----:B------:R-:W-:Y:S01]  /*3180*/  @!PT LDS RZ, [RZ] ;  /* 0x00000000fffff984 */ /* 0x000fe20000000800 */
[----:B------:R-:W-:Y:S01]  /*3190*/  @!PT LDS RZ, [RZ] ;  /* 0x00000000fffff984 */ /* 0x000fe20000000800 */
[----:B------:R2:W-:Y:S06]  /*31a0*/  MEMBAR.ALL.CTA ;  /* 0x0000000000007992 */ /* 0x0005ec0000008000 */
[----:B--2---:R-:W2:Y:S01]  /*31b0*/  FENCE.VIEW.ASYNC.S ;  /* 0x00000000000073c6 */ /* 0x004ea20000000000 */
[----:B------:R-:W-:Y:S01]  /*31c0*/  SEL R11, R11, RZ, P1 ;  /* 0x000000ff0b0b7207 */ /* 0x000fe20000800000 */
[----:B--2---:R2:W-:Y:S01]  /*31d0*/  SYNCS.ARRIVE.TRANS64.RED.A1T0 RZ, [R0+URZ], RZ ;  /* 0x000000ff00ff79a7 */ /* 0x0045e200081004ff */
[----:B-1----:R-:W-:-:S02]  /*31e0*/  LOP3.LUT P3, RZ, R6, 0x1, RZ, 0xc0, !PT ;  /* 0x0000000106ff7812 */ /* 0x002fc4000786c0ff */
[----:B------:R-:W-:-:S04]  /*31f0*/  SEL R5, RZ, 0x1, P1 ;  /* 0x00000001ff057807 */ /* 0x000fc80000800000 */
[----:B------:R-:W-:Y:S02]  /*3200*/  LOP3.LUT R10, R10, R5, RZ, 0x3c, !PT ;  /* 0x000000050a0a7212 */ /* 0x000fe400078e3cff */
[----:B--2---:R-:W-:-:S04]  /*3210*/  SEL R0, RZ, 0x1, P0 ;  /* 0x00000001ff007807 */ /* 0x004fc80000000000 */
[----:B------:R-:W-:Y:S01]  /*3220*/  LOP3.LUT R9, R9, R0, RZ, 0x3c, !PT ;  /* 0x0000000009097212 */ /* 0x000fe200078e3cff */
[----:B------:R-:W-:Y:S06]  /*3230*/  @P3 BRA `(.L_x_58) ;  /* 0xfffffffc002c3947 */ /* 0x000fec000383ffff */
[----:B------:R-:W-:Y:S01]  /*3240*/  ULEA UR5, UR6, UR37, 0x3 ;  /* 0x0000002506057291 */ /* 0x000fe2000f8e18ff */
[----:B------:R-:W-:-:S08]  /*3250*/  SHF.L.U32 R3, R12, 0x1f, RZ ;  /* 0x0000001f0c037819 */ /* 0x000fd000000006ff */
[----:B------:R-:W1:Y:S02]  /*3260*/  SYNCS.PHASECHK.TRANS64 P0, [UR5+0x170], R3 ;  /* 0x00017003ff0075a7 */ /* 0x000e640008001005 */
[----:B-1----:R-:W-:Y:S05]  /*3270*/  @P0 BRA `(.L_x_59) ;  /* 0x0000000000080947 */ /* 0x002fea0003800000 */
[----:B------:R-:W1:Y:S02]  /*3280*/  SYNCS.PHASECHK.TRANS64.TRYWAIT P0, [UR5+0x170], R3 ;  /* 0x00017003ff0075a7 */ /* 0x000e640008001105 */
[----:B-1----:R-:W-:Y:S05]  /*3290*/  @!P0 BRA `(.L_x_60) ;  /* 0x0000005c00188947 */ /* 0x002fea0003800000 */
.L_x_59:
[----:B------:R-:W-:-:S04]  /*32a0*/  UIADD3 UR4, UPT, UPT, UR6, 0x1, URZ ;  /* 0x0000000106047890 */ /* 0x000fc8000fffe0ff */
[----:B------:R-:W-:-:S04]  /*32b0*/  UISETP.NE.AND UP0, UPT, UR4, 0x2, UPT ;  /* 0x000000020400788c */ /* 0x000fc8000bf05270 */
[----:B------:R-:W-:Y:S02]  /*32c0*/  USEL UR7, URZ, 0x1, UP0 ;  /* 0x00000001ff077887 */ /* 0x000fe40008000000 */
[----:B------:R-:W-:-:S04]  /*32d0*/  USEL UR4, UR4, URZ, UP0 ;  /* 0x000000ff04047287 */ /* 0x000fc80008000000 */
[----:B------:R-:W-:Y:S01]  /*32e0*/  ULEA UR4, UR4, UR37, 0x3 ;  /* 0x0000002504047291 */ /* 0x000fe2000f8e18ff */
[----:B-1----:R-:W-:-:S04]  /*32f0*/  LOP3.LUT R3, R12, UR7, RZ, 0x3c, !PT ;  /* 0x000000070c037c12 */ /* 0x002fc8000f8e3cff */
[----:B------:R-:W-:-:S04]  /*3300*/  SHF.L.U32 R0, R3, 0x1f, RZ ;  /* 0x0000001f03007819 */ /* 0x000fc800000006ff */
[----:B------:R-:W1:Y:S02]  /*3310*/  SYNCS.PHASECHK.TRANS64 P0, [UR4+0x170], R0 ;  /* 0x00017000ff0075a7 */ /* 0x000e640008001004 */
[----:B-1----:R-:W-:Y:S05]  /*3320*/  @P0 EXIT ;  /* 0x000000000000094d */ /* 0x002fea0003800000 */
[----:B------:R-:W-:Y:S02]  /*3330*/  SHF.L.U32 R3, R3, 0x1f, RZ ;  /* 0x0000001f03037819 */ /* 0x000fe400000006ff */
[----:B------:R-:W-:-:S07]  /*3340*/  MOV R0, UR4 ;  /* 0x0000000400007c02 */ /* 0x000fce0008000f00 */
.L_x_61:
[----:B-1----:R1:W2:Y:S02]  /*3350*/  SYNCS.PHASECHK.TRANS64.TRYWAIT P0, [R0+URZ+0x170], R3 ;  /* 0x00017003000075a7 */ /* 0x0022a400080011ff */
[----:B--2---:R-:W-:Y:S05]  /*3360*/  @!P0 NANOSLEEP.SYNCS 0x989680 ;  /* 0x009896800000895d */ /* 0x004fea0003900000 */
[----:B------:R-:W2:Y:S02]  /*3370*/  @!P0 SYNCS.PHASECHK.TRANS64 P0, [R0+URZ+0x170], R3 ;  /* 0x00017003000085a7 */ /* 0x000ea400080010ff */
[----:B--2---:R-:W-:Y:S05]  /*3380*/  @P0 EXIT ;  /* 0x000000000000094d */ /* 0x004fea0003800000 */
[----:B------:R-:W-:Y:S05]  /*3390*/  BRA `(.L_x_61) ;  /* 0xfffffffc00ec7947 */ /* 0x000fea000383ffff */
.L_x_54:
[----:B------:R-:W-:-:S09]  /*33a0*/  UISETP.NE.AND UP1, UPT, UR8, URZ, UPT ;  /* 0x000000ff0800728c */ /* 0x000fd2000bf25270 */
[----:B------:R-:W-:Y:S05]  /*33b0*/  BRA.U UP1, `(.L_x_62) ;  /* 0x0000000d01947547 */ /* 0x000fea000b800000 */
[----:B------:R-:W-:Y:S01]  /*33c0*/  UMOV UR4, 0x40 ;  /* 0x0000004000047882 */ /* 0x000fe20000000000 */
[----:B------:R-:W-:Y:S01]  /*33d0*/  NOP ;  /* 0x0000000000007918 */ /* 0x000fe20000000000 */
[----:B------:R-:W-:Y:S01]  /*33e0*/  ULEA UR4, UR37, UR4, 0x18 ;  /* 0x0000000425047291 */ /* 0x000fe2000f8ec0ff */
[----:B------:R-:W-:Y:S02]  /*33f0*/  UMOV UR5, 0x400 ;  /* 0x0000040000057882 */ /* 0x000fe40000000000 */
[----:B------:R-:W-:-:S06]  /*3400*/  ULEA UR37, UR37, UR5, 0x18 ;  /* 0x0000000525257291 */ /* 0x000fcc000f8ec0ff */
[----:B------:R-:W1:Y:S02]  /*3410*/  LDS.U8 R0, [UR4+0x1c] ;  /* 0x00001c04ff007984 */ /* 0x000e640008000000 */
[----:B-1----:R-:W-:-:S13]  /*3420*/  ISETP.NE.AND P0, PT, R0, RZ, PT ;  /* 0x000000ff0000720c */ /* 0x002fda0003f05270 */
[----:B------:R-:W-:Y:S05]  /*3430*/  @P0 BRA `(.L_x_63) ;  /* 0x0000000000580947 */ /* 0x000fea0003800000 */
[----:B------:R-:W-:-:S13]  /*3440*/  ELECT P0, URZ, PT ;  /* 0x0000000000ff782f */ /* 0x000fda0003800000 */
[----:B------:R-:W-:Y:S05]  /*3450*/  @!P0 BRA `(.L_x_64) ;  /* 0x0000000000608947 */ /* 0x000fea0003800000 */
[----:B------:R-:W-:Y:S01]  /*3460*/  UMOV UR5, 0x10 ;  /* 0x0000001000057882 */ /* 0x000fe20000000000 */
[----:B------:R-:W-:Y:S01]  /*3470*/  HFMA2 R0, -RZ, RZ, 0, 5.9604644775390625e-08 ;  /* 0x00000001ff007431 */ /* 0x000fe200000001ff */
[----:B------:R-:W-:-:S03]  /*3480*/  MOV R2, 0xffff ;  /* 0x0000ffff00027802 */ /* 0x000fc60000000f00 */
[----:B------:R-:W-:Y:S04]  /*3490*/  DEPBAR.LE SB1, 0x36 ;  /* 0x00009d800000791a */ /* 0x000fe80000000000 */
[----:B------:R-:W1:Y:S02]  /*34a0*/  UTCATOMSWS.FIND_AND_SET.ALIGN UP0, UR5, UR5 ;  /* 0x00000005000575e3 */ /* 0x000e640008000800 */
[----:B-1----:R-:W-:Y:S01]  /*34b0*/  MOV R3, UR5 ;  /* 0x0000000500037c02 */ /* 0x002fe20008000f00 */
[----:B------:R-:W-:Y:S06]  /*34c0*/  BRA.U UP0, `(.L_x_65) ;  /* 0x0000000100187547 */ /* 0x000fec000b800000 */
.L_x_66:
[----:B------:R-:W-:Y:S05]  /*34d0*/  NANOSLEEP 0x64 ;  /* 0x000000640000795d */ /* 0x000fea0003800000 */
[----:B------:R-:W-:-:S05]  /*34e0*/  UMOV UR5, 0x10 ;  /* 0x0000001000057882 */ /* 0x000fca0000000000 */
[----:B------:R-:W-:Y:S04]  /*34f0*/  DEPBAR.LE SB1, 0x36 ;  /* 0x00009d800000791a */ /* 0x000fe80000000000 */
[----:B------:R-:W1:Y:S02]  /*3500*/  UTCATOMSWS.FIND_AND_SET.ALIGN UP0, UR5, UR5 ;  /* 0x00000005000575e3 */ /* 0x000e640008000800 */
[----:B-1----:R-:W-:Y:S01]  /*3510*/  MOV R3, UR5 ;  /* 0x0000000500037c02 */ /* 0x002fe20008000f00 */
[----:B------:R-:W-:Y:S05]  /*3520*/  BRA.U !UP0, `(.L_x_66) ;  /* 0xfffffffd08e87547 */ /* 0x000fea000b83ffff */
.L_x_65:
[-C--:B------:R-:W-:Y:S02]  /*3530*/  SHF.L.U32 R2, R2, R3.reuse, RZ ;  /* 0x0000000302027219 */ /* 0x080fe400000006ff */
[----:B------:R-:W-:Y:S01]  /*3540*/  SHF.L.U32 R0, R0, R3, RZ ;  /* 0x0000000300007219 */ /* 0x000fe200000006ff */
[----:B------:R-:W-:Y:S02]  /*3550*/  IMAD.SHL.U32 R3, R3, 0x20, RZ ;  /* 0x0000002003037824 */ /* 0x000fe400078e00ff */
[----:B------:R1:W-:Y:S04]  /*3560*/  ATOMS.OR RZ, [UR4+0x14], R2 ;  /* 0x00001402ffff798c */ /* 0x0003e8000b000004 */
[----:B------:R1:W-:Y:S04]  /*3570*/  ATOMS.OR RZ, [UR4+0x18], R0 ;  /* 0x00001800ffff798c */ /* 0x0003e8000b000004 */
[----:B------:R1:W-:Y:S01]  /*3580*/  STS [UR37+0x210], R3 ;  /* 0x00021003ff007988 */ /* 0x0003e20008000825 */
[----:B------:R-:W-:Y:S05]  /*3590*/  BRA `(.L_x_64) ;  /* 0x0000000000107947 */ /* 0x000fea0003800000 */
.L_x_63:
[----:B------:R-:W-:Y:S02]  /*35a0*/  MOV R0, 0xffffffff ;  /* 0xffffffff00007802 */ /* 0x000fe40000000f00 */
[----:B------:R-:W-:-:S03]  /*35b0*/  MOV R2, 0x35e0 ;  /* 0x000035e000027802 */ /* 0x000fc60000000f00 */
[----:B------:R1:W-:Y:S04]  /*35c0*/  STS [UR37+0x210], R0 ;  /* 0x00021000ff007988 */ /* 0x0003e80008000825 */
[----:B-1-3-5:R-:W-:Y:S05]  /*35d0*/  CALL.REL.NOINC `($__internal_1_$__cuda_sm10x_tcgen05_guardrail_trap_phase_invalid_during_alloc) ;  /* 0x0000006000607944 */ /* 0x02afea0003c00000 */
.L_x_64:
[----:B------:R-:W-:Y:S05]  /*35e0*/  WARPSYNC.ALL ;  /* 0x0000000000007948 */ /* 0x000fea0003800000 */
[----:B------:R-:W2:Y:S01]  /*35f0*/  S2UR UR6, SR_CgaCtaId ;  /* 0x00000000000679c3 */ /* 0x000ea20000008800 */
[----:B------:R-:W-:Y:S01]  /*3600*/  UMOV UR4, 0x400 ;  /* 0x0000040000047882 */ /* 0x000fe20000000000 */
[----:B------:R-:W-:-:S06]  /*3610*/  NOP ;  /* 0x0000000000007918 */ /* 0x000fcc0000000000 */
[----:B------:R-:W-:Y:S06]  /*3620*/  BAR.ARV 0x6, 0xa0 ;  /* 0x0182800000007b1d */ /* 0x000fec0000002000 */
[----:B------:R-:W4:Y:S01]  /*3630*/  LDCU UR7, c[0x0][0x38c] ;  /* 0x00007180ff0777ac */ /* 0x000f220008000800 */
[----:B------:R-:W-:Y:S01]  /*3640*/  IMAD.MOV.U32 R11, RZ, RZ, 0x1 ;  /* 0x00000001ff0b7424 */ /* 0x000fe200078e00ff */
[----:B------:R-:W-:Y:S01]  /*3650*/  CS2R R8, SRZ ;  /* 0x0000000000087805 */ /* 0x000fe2000001ff00 */
[----:B------:R-:W-:Y:S01]  /*3660*/  IMAD.MOV.U32 R10, RZ, RZ, RZ ;  /* 0x000000ffff0a7224 */ /* 0x000fe200078e00ff */
[----:B------:R-:W-:Y:S01]  /*3670*/  UMOV UR18, URZ ;  /* 0x000000ff00127c82 */ /* 0x000fe20008000000 */
[----:B------:R-:W-:Y:S01]  /*3680*/  UMOV UR17, URZ ;  /* 0x000000ff00117c82 */ /* 0x000fe20008000000 */
[----:B------:R-:W-:Y:S01]  /*3690*/  UMOV UR22, 0x0 ;  /* 0x0000000000167882 */ /* 0x000fe20000000000 */
[----:B------:R-:W-:Y:S01]  /*36a0*/  UMOV UR23, 0x4200490 ;  /* 0x0420049000177882 */ /* 0x000fe20000000000 */
[----:B------:R-:W-:Y:S01]  /*36b0*/  UMOV UR20, 0x0 ;  /* 0x0000000000147882 */ /* 0x000fe20000000000 */
[----:B------:R-:W-:Y:S01]  /*36c0*/  UMOV UR21, 0x4200490 ;  /* 0x0420049000157882 */ /* 0x000fe20000000000 */
[----:B--2---:R-:W-:Y:S01]  /*36d0*/  ULEA UR6, UR6, UR4, 0x18 ;  /* 0x0000000406067291 */ /* 0x004fe2000f8ec0ff */
[----:B------:R-:W2:Y:S03]  /*36e0*/  LDCU UR4, c[0x0][0x38c] ;  /* 0x00007180ff0477ac */ /* 0x000ea60008000800 */
[----:B------:R-:W-:-:S02]  /*36f0*/  UIADD3 UR11, UPT, UPT, UR6, 0x4600, URZ ;  /* 0x00004600060b7890 */ /* 0x000fc4000fffe0ff */
[----:B----4-:R-:W-:-:S03]  /*3700*/  UIADD3 UR7, UPT, UPT, UR7, 0x1f, URZ ;  /* 0x0000001f07077890 */ /* 0x010fc6000fffe0ff */
[----:B-1----:R-:W1:Y:S01]  /*3710*/  LDS R0, [UR6+0x210] ;  /* 0x00021006ff007984 */ /* 0x002e620008000800 */
[----:B------:R-:W-:Y:S02]  /*3720*/  UIADD3 UR12, UPT, UPT, UR6, 0x15600, URZ ;  /* 0x00015600060c7890 */ /* 0x000fe4000fffe0ff */
[----:B------:R-:W-:Y:S02]  /*3730*/  USHF.R.S32.HI UR5, URZ, 0x1f, UR7 ;  /* 0x0000001fff057899 */ /* 0x000fe40008011407 */
[----:B------:R-:W-:Y:S02]  /*3740*/  USHF.R.U32.HI UR11, URZ, 0x4, UR11 ;  /* 0x00000004ff0b7899 */ /* 0x000fe4000801160b */
[----:B------:R-:W-:Y:S02]  /*3750*/  ULEA.HI UR5, UR5, UR7, URZ, 0x5 ;  /* 0x0000000705057291 */ /* 0x000fe4000f8f28ff */
[----:B------:R-:W-:Y:S02]  /*3760*/  USHF.R.U32.HI UR12, URZ, 0x4, UR12 ;  /* 0x00000004ff0c7899 */ /* 0x000fe4000801160c */
[----:B------:R-:W-:-:S02]  /*3770*/  USHF.R.S32.HI UR5, URZ, 0x5, UR5 ;  /* 0x00000005ff057899 */ /* 0x000fc40008011405 */
[----:B------:R-:W-:Y:S02]  /*3780*/  ULOP3.LUT UR11, UR11, 0x3fff, URZ, 0xc0, !UPT ;  /* 0x00003fff0b0b7892 */ /* 0x000fe4000f8ec0ff */
[----:B------:R-:W-:Y:S02]  /*3790*/  UISETP.LT.AND UP0, UPT, UR5, 0x1, UPT ;  /* 0x000000010500788c */ /* 0x000fe4000bf01270 */
[----:B------:R-:W-:Y:S02]  /*37a0*/  ULOP3.LUT UR12, UR12, 0x3fff, URZ, 0xc0, !UPT ;  /* 0x00003fff0c0c7892 */ /* 0x000fe4000f8ec0ff */
[----:B------:R-:W-:Y:S02]  /*37b0*/  USEL UR10, UR5, 0x1, !UP0 ;  /* 0x00000001050a7887 */ /* 0x000fe4000c000000 */
[----:B------:R-:W-:Y:S02]  /*37c0*/  ULOP3.LUT UR11, UR11, 0x10000, URZ, 0xfc, !UPT ;  /* 0x000100000b0b7892 */ /* 0x000fe4000f8efcff */
[----:B------:R-:W-:-:S02]  /*37d0*/  ULOP3.LUT UR12, UR12, 0x10000, URZ, 0xfc, !UPT ;  /* 0x000100000c0c7892 */ /* 0x000fc4000f8efcff */
[----:B------:R-:W-:Y:S02]  /*37e0*/  UIADD3 UR10, UPT, UPT, -UR10, URZ, URZ ;  /* 0x000000ff0a0a7290 */ /* 0x000fe4000fffe1ff */
[----:B--2---:R-:W-:Y:S01]  /*37f0*/  UISETP.GE.AND UP3, UPT, UR4, 0x1, UPT ;  /* 0x000000010400788c */ /* 0x004fe2000bf66270 */
[----:B-1----:R-:W-:-:S15]  /*3800*/  R2UR UR19, R0 ;  /* 0x00000000001372ca */ /* 0x002fde00000e0000 */
.L_x_73:
[----:B------:R-:W-:Y:S02]  /*3810*/  LEA R0, R10, UR6, 0x3 ;  /* 0x000000060a007c11 */ /* 0x000fe4000f8e18ff */
[----:B------:R-:W-:Y:S02]  /*3820*/  SHF.L.U32 R5, R9, 0x1f, RZ ;  /* 0x0000001f09057819 */ /* 0x000fe400000006ff */
[----:B------:R-:W-:Y:S01]  /*3830*/  PLOP3.LUT P0, PT, PT, PT, UP3, 0x80, 0x8 ;  /* 0x000000000008781c */ /* 0x000fe20003f0f038 */
[----:B------:R-:W-:Y:S01]  /*3840*/  VIADD R3, R0, 0x170 ;  /* 0x0000017000037836 */ /* 0x000fe20000000000 */
[----:B-1----:R-:W1:Y:S02]  /*3850*/  SYNCS.PHASECHK.TRANS64.TRYWAIT P1, [R0+URZ+0x160], R5 ;  /* 0x00016005000075a7 */ /* 0x002e6400080211ff */
[----:B-1--4-:R-:W-:Y:S09]  /*3860*/  @!P1 BRA `(.L_x_67) ;  /* 0x0000005400bc9947 */ /* 0x012ff20003800000 */
.L_x_186:
[----:B------:R-:W-:Y:S01]  /*3870*/  LEA R4, R10, UR6, 0x4 ;  /* 0x000000060a047c11 */ /* 0x000fe2000f8e20ff */
[----:B------:R-:W-:Y:S01]  /*3880*/  @UP3 ULEA UR4, UR17, UR6, 0x3 ;  /* 0x0000000611043291 */ /* 0x000fe2000f8e18ff */
[----:B------:R-:W-:Y:S01]  /*3890*/  PLOP3.LUT P2, PT, PT, PT, PT, 0x80, 0x8 ;  /* 0x000000000008781c */ /* 0x000fe20003f4f070 */
[----:B------:R-:W-:Y:S01]  /*38a0*/  ULEA UR8, UR18, UR6, 0x3 ;  /* 0x0000000612087291 */ /* 0x000fe2000f8e18ff */
[----:B------:R-:W-:Y:S02]  /*38b0*/  PRMT R3, RZ, 0x654, R3 ;  /* 0x00000654ff037816 */ /* 0x000fe40000000003 */
[----:B-1----:R-:W1:Y:S01]  /*38c0*/  LDS.128 R4, [R4+0x1f0] ;  /* 0x0001f00004047984 */ /* 0x002e620000000c00 */
[----:B------:R-:W-:Y:S02]  /*38d0*/  @P0 SHF.L.U32 R2, R8, 0x1f, RZ ;  /* 0x0000001f08020819 */ /* 0x000fe400000006ff */
[----:B------:R-:W-:Y:S01]  /*38e0*/  SHF.L.U32 R0, R11, 0x1f, RZ ;  /* 0x0000001f0b007819 */ /* 0x000fe200000006ff */
[----:B------:R-:W-:Y:S01]  /*38f0*/  @!PT LDS RZ, [RZ] ;  /* 0x00000000fffff984 */ /* 0x000fe20000000800 */
[----:B------:R-:W-:Y:S01]  /*3900*/  @!PT LDS RZ, [RZ] ;  /* 0x00000000fffff984 */ /* 0x000fe20000000800 */
[----:B------:R-:W-:Y:S01]  /*3910*/  @!PT LDS RZ, [RZ] ;  /* 0x00000000fffff984 */ /* 0x000fe20000000800 */
[----:B------:R-:W-:Y:S01]  /*3920*/  @!PT LDS RZ, [RZ] ;  /* 0x00000000fffff984 */ /* 0x000fe20000000800 */
[----:B------:R2:W-:Y:S06]  /*3930*/  MEMBAR.ALL.CTA ;  /* 0x0000000000007992 */ /* 0x0005ec0000008000 */
[----:B--2---:R-:W2:Y:S02]  /*3940*/  FENCE.VIEW.ASYNC.S ;  /* 0x00000000000073c6 */ /* 0x004ea40000000000 */
[----:B--2---:R2:W-:Y:S01]  /*3950*/  SYNCS.ARRIVE.TRANS64.RED.A1T0 RZ, [R3+URZ], RZ ;  /* 0x000000ff03ff79a7 */ /* 0x0045e200081004ff */
[----:B------:R2:W4:Y:S01]  /*3960*/  @P0 SYNCS.PHASECHK.TRANS64.TRYWAIT P2, [UR4], R2 ;  /* 0x00000002ff0005a7 */ /* 0x0005220008041104 */
[----:B------:R-:W-:Y:S01]  /*3970*/  ULEA.HI UR4, UR18, UR18, URZ, 0x1 ;  /* 0x0000001212047291 */ /* 0x000fe2000f8f08ff */
[----:B-1----:R-:W-:-:S03]  /*3980*/  LOP3.LUT P1, RZ, R6, 0x1, RZ, 0xc0, !PT ;  /* 0x0000000106ff7812 */ /* 0x002fc6000782c0ff */
[----:B------:R-:W-:Y:S02]  /*3990*/  USHF.L.U32 UR9, UR4, 0x6, URZ ;  /* 0x0000000604097899 */ /* 0x000fe400080006ff */
[----:B------:R-:W-:Y:S02]  /*39a0*/  ULOP3.LUT UR4, UR4, 0xffe, URZ, 0xc0, !UPT ;  /* 0x00000ffe04047892 */ /* 0x000fe4000f8ec0ff */
[----:B------:R-:W-:Y:S02]  /*39b0*/  ULOP3.LUT UR9, UR9, 0xffffff80, URZ, 0xc0, !UPT ;  /* 0xffffff8009097892 */ /* 0x000fe4000f8ec0ff */
[----:B------:R-:W-:Y:S02]  /*39c0*/  UIADD3 UR4, UPT, UPT, -UR4, UR18, URZ ;  /* 0x0000001204047290 */ /* 0x000fe4000fffe1ff */
[----:B------:R-:W-:Y:S01]  /*39d0*/  UIADD3 UR9, UPT, UPT, UR19, UR9, URZ ;  /* 0x0000000913097290 */ /* 0x000fe2000fffe0ff */
[----:B------:R-:W1:Y:S03]  /*39e0*/  SYNCS.PHASECHK.TRANS64.TRYWAIT P0, [UR8+0x1a0], R0 ;  /* 0x0001a000ff0075a7 */ /* 0x000e660008001108 */
[----:B------:R-:W-:Y:S01]  /*39f0*/  ULEA UR9, UR4, UR9, 0x14 ;  /* 0x0000000904097291 */ /* 0x000fe2000f8ea0ff */
[----:B-12-4-:R-:W-:Y:S11]  /*3a00*/  @!P0 BRA `(.L_x_68) ;  /* 0x0000005400688947 */ /* 0x016ff60003800000 */
.L_x_188:
[----:B------:R-:W-:Y:S01]  /*3a10*/  IADD3 R10, PT, PT, R10, 0x1, RZ ;  /* 0x000000010a0a7810 */ /* 0x000fe20007ffe0ff */
[----:B------:R-:W-:Y:S06]  /*3a20*/  BRA.U !UP3, `(.L_x_69) ;  /* 0x000000010b987547 */ /* 0x000fec000b800000 */
[----:B------:R-:W-:Y:S01]  /*3a30*/  UPLOP3.LUT UP4, UPT, UPT, UPT, UPT, 0x40, 0x4 ;  /* 0x000000000004789c */ /* 0x000fe20003f8e870 */
[----:B------:R-:W-:Y:S01]  /*3a40*/  UMOV UR16, UR10 ;  /* 0x0000000a00107c82 */ /* 0x000fe20008000000 */
[----:B------:R-:W-:Y:S01]  /*3a50*/  UMOV UR15, UR5 ;  /* 0x00000005000f7c82 */ /* 0x000fe20008000000 */
[----:B------:R-:W-:-:S08]  /*3a60*/  UMOV UR14, UR17 ;  /* 0x00000011000e7c82 */ /* 0x000fd00008000000 */
.L_x_72:
[----:B------:R-:W-:Y:S02]  /*3a70*/  UIADD3 UR16, UPT, UPT, UR16, 0x1, URZ ;  /* 0x0000000110107890 */ /* 0x000fe4000fffe0ff */
[----:B--2---:R-:W-:Y:S02]  /*3a80*/  ULEA UR7, UR14, UR6, 0x3 ;  /* 0x000000060e077291 */ /* 0x004fe4000f8e18ff */
[----:B------:R-:W-:Y:S01]  /*3a90*/  UISETP.NE.AND UP0, UPT, UR16, URZ, UPT ;  /* 0x000000ff1000728c */ /* 0x000fe2000bf05270 */
[----:B----4-:R-:W-:Y:S10]  /*3aa0*/  @P2 BRA `(.L_x_70) ;  /* 0x00000000000c2947 */ /* 0x010ff40003800000 */
[----:B-1----:R-:W-:Y:S04]  /*3ab0*/  SHF.L.U32 R3, R8, 0x1f, RZ ;  /* 0x0000001f08037819 */ /* 0x002fe800000006ff */
[----:B------:R-:W1:Y:S02]  /*3ac0*/  SYNCS.PHASECHK.TRANS64.TRYWAIT P0, [UR7], R3 ;  /* 0x00000003ff0075a7 */ /* 0x000e640008001107 */
[----:B-1----:R-:W-:Y:S05]  /*3ad0*/  @!P0 BRA `(.L_x_71) ;  /* 0x00000054004c8947 */ /* 0x002fea0003800000 */
.L_x_70:
[----:B------:R-:W-:Y:S01]  /*3ae0*/  UISETP.NE.AND UP1, UPT, UR15, 0x1, UPT ;  /* 0x000000010f00788c */ /* 0x000fe2000bf25270 */
[----:B------:R-:W-:Y:S01]  /*3af0*/  PLOP3.LUT P2, PT, PT, PT, PT, 0x80, 0x8 ;  /* 0x000000000008781c */ /* 0x000fe20003f4f070 */
[----:B------:R-:W-:Y:S02]  /*3b00*/  UIADD3 UR17, UPT, UPT, UR14, 0x1, URZ ;  /* 0x000000010e117890 */ /* 0x000fe4000fffe0ff */
[----:B------:R-:W-:Y:S02]  /*3b10*/  ULEA UR24, UR14, UR12, 0x9 ;  /* 0x0000000c0e187291 */ /* 0x000fe4000f8e48ff */
[----:B------:R-:W-:Y:S01]  /*3b20*/  UISETP.NE.AND UP2, UPT, UR17, 0x11, UPT ;  /* 0x000000111100788c */ /* 0x000fe2000bf45270 */
[----:B------:R-:W-:Y:S01]  /*3b30*/  PLOP3.LUT P0, PT, PT, PT, UP1, 0x80, 0x8 ;  /* 0x000000000008781c */ /* 0x000fe20003f0f018 */
[----:B------:R-:W-:Y:S02]  /*3b40*/  ULEA UR26, UR14, UR11, 0x8 ;  /* 0x0000000b0e1a7291 */ /* 0x000fe4000f8e40ff */
[----:B------:R-:W-:Y:S02]  /*3b50*/  USEL UR13, URZ, 0x1, UP2 ;  /* 0x00000001ff0d7887 */ /* 0x000fe40009000000 */
[----:B------:R-:W-:Y:S02]  /*3b60*/  USEL UR17, UR17, URZ, UP2 ;  /* 0x000000ff11117287 */ /* 0x000fe40009000000 */
[----:B------:R-:W-:Y:S02]  /*3b70*/  UIADD3 UR30, UPT, UPT, UR24, 0x2, URZ ;  /* 0x00000002181e7890 */ /* 0x000fe4000fffe0ff */
[----:B------:R-:W-:Y:S01]  /*3b80*/  @UP1 ULEA UR4, UR17, UR6, 0x3 ;  /* 0x0000000611041291 */ /* 0x000fe2000f8e18ff */
[----:B------:R-:W-:Y:S01]  /*3b90*/  LOP3.LUT R8, R8, UR13, RZ, 0x3c, !PT ;  /* 0x0000000d08087c12 */ /* 0x000fe2000f8e3cff */
[----:B------:R-:W-:Y:S02]  /*3ba0*/  UIADD3 UR28, UPT, UPT, UR26, 0x2, URZ ;  /* 0x000000021a1c7890 */ /* 0x000fe4000fffe0ff */
[----:B------:R-:W-:Y:S01]  /*3bb0*/  UIADD3 UR7, UPT, UPT, UR7, 0x88, URZ ;  /* 0x0000008807077890 */ /* 0x000fe2000fffe0ff */
[----:B-1----:R-:W-:Y:S01]  /*3bc0*/  @P0 SHF.L.U32 R0, R8, 0x1f, RZ ;  /* 0x0000001f08000819 */ /* 0x002fe200000006ff */
[----:B------:R-:W-:Y:S01]  /*3bd0*/  UMOV UR25, 0x80004020 ;  /* 0x8000402000197882 */ /* 0x000fe20000000000 */
[----:B------:R-:W-:Y:S01]  /*3be0*/  UMOV UR27, 0x80004020 ;  /* 0x80004020001b7882 */ /* 0x000fe20000000000 */
[----:B------:R-:W-:Y:S01]  /*3bf0*/  UMOV UR31, 0x80004020 ;  /* 0x80004020001f7882 */ /* 0x000fe20000000000 */
[----:B------:R2:W4:Y:S01]  /*3c00*/  @P0 SYNCS.PHASECHK.TRANS64.TRYWAIT P2, [UR4], R0 ;  /* 0x00000000ff0005a7 */ /* 0x0005220008041104 */
[----:B------:R-:W-:Y:S01]  /*3c10*/  UIADD3 UR15, UPT, UPT, UR15, -0x1, URZ ;  /* 0xffffffff0f0f7890 */ /* 0x000fe2000fffe0ff */
[----:B------:R2:W-:Y:S01]  /*3c20*/  UTCHMMA gdesc[UR26], gdesc[UR24], tmem[UR9], tmem[UR22], idesc[UR23], UP4 ;  /* 0x00ff16181a0075ea */ /* 0x0005e2000a000009 */
[----:B------:R-:W-:Y:S01]  /*3c30*/  UPLOP3.LUT UP4, UPT, UPT, UPT, UPT, 0x80, 0x8 ;  /* 0x000000000008789c */ /* 0x000fe20003f8f070 */
[----:B------:R-:W-:Y:S01]  /*3c40*/  UMOV UR29, 0x80004020 ;  /* 0x80004020001d7882 */ /* 0x000fe20000000000 */
[----:B------:R-:W-:Y:S01]  /*3c50*/  UMOV UR14, UR17 ;  /* 0x00000011000e7c82 */ /* 0x000fe20008000000 */
[----:B------:R2:W-:Y:S01]  /*3c60*/  UTCHMMA gdesc[UR28], gdesc[UR30], tmem[UR9], tmem[UR20], idesc[UR21], UPT ;  /* 0x00ff141e1c0075ea */ /* 0x0005e2000b800009 */
[----:B------:R2:W-:Y:S01]  /*3c70*/  UTCBAR [UR7], URZ ;  /* 0x000000ff070073e9 */ /* 0x0005e200080000ff */
[----:B------:R-:W-:Y:S06]  /*3c80*/  BRA.U UP0, `(.L_x_72) ;  /* 0xfffffffd00787547 */ /* 0x000fec000b83ffff */
.L_x_69:
[----:B------:R-:W-:Y:S01]  /*3c90*/  UIADD3 UR18, UPT, UPT, UR18, 0x1, URZ ;  /* 0x0000000112127890 */ /* 0x000fe2000fffe0ff */
[C---:B------:R-:W-:Y:S01]  /*3ca0*/  ISETP.NE.AND P0, PT, R10.reuse, 0x2, PT ;  /* 0x000000020a00780c */ /* 0x040fe20003f05270 */
[----:B------:R-:W-:Y:S02]  /*3cb0*/  UIADD3 UR8, UPT, UPT, UR8, 0x180, URZ ;  /* 0x0000018008087890 */ /* 0x000fe4000fffe0ff */
[----:B------:R-:W-:Y:S01]  /*3cc0*/  UISETP.NE.AND UP0, UPT, UR18, 0x4, UPT ;  /* 0x000000041200788c */ /* 0x000fe2000bf05270 */
[----:B-12---:R-:W-:Y:S02]  /*3cd0*/  SEL R0, RZ, 0x1, P0 ;  /* 0x00000001ff007807 */ /* 0x006fe40000000000 */
[----:B------:R-:W-:Y:S01]  /*3ce0*/  SEL R10, R10, RZ, P0 ;  /* 0x000000ff0a0a7207 */ /* 0x000fe20000000000 */
[----:B------:R-:W-:Y:S01]  /*3cf0*/  USEL UR4, URZ, 0x1, UP0 ;  /* 0x00000001ff047887 */ /* 0x000fe20008000000 */
[----:B------:R-:W-:Y:S01]  /*3d00*/  LOP3.LUT R9, R9, R0, RZ, 0x3c, !PT ;  /* 0x0000000009097212 */ /* 0x000fe200078e3cff */
[----:B------:R-:W-:Y:S01]  /*3d10*/  USEL UR18, UR18, URZ, UP0 ;  /* 0x000000ff12127287 */ /* 0x000fe20008000000 */
[----:B------:R1:W-:Y:S03]  /*3d20*/  UTCBAR [UR8], URZ ;  /* 0x000000ff080073e9 */ /* 0x0003e600080000ff */
[----:B------:R-:W-:Y:S01]  /*3d30*/  LOP3.LUT R11, R11, UR4, RZ, 0x3c, !PT ;  /* 0x000000040b0b7c12 */ /* 0x000fe2000f8e3cff */
[----:B------:R-:W-:Y:S07]  /*3d40*/  @P1 BRA `(.L_x_73) ;  /* 0xfffffff800b01947 */ /* 0x000fee000383ffff */
[----:B------:R-:W2:Y:S01]  /*3d50*/  S2UR UR4, SR_CgaCtaId ;  /* 0x00000000000479c3 */ /* 0x000ea20000008800 */
[----:B------:R-:W-:Y:S01]  /*3d60*/  ELECT P0, URZ, PT ;  /* 0x0000000000ff782f */ /* 0x000fe20003800000 */
[----:B------:R-:W-:Y:S01]  /*3d70*/  IMAD.MOV.U32 R0, RZ, RZ, 0x1 ;  /* 0x00000001ff007424 */ /* 0x000fe200078e00ff */
[----:B------:R-:W-:Y:S01]  /*3d80*/  UIADD3 UR6, UPT, UPT, UR6, 0x1a0, URZ ;  /* 0x000001a006067890 */ /* 0x000fe2000fffe0ff */
[----:B------:R-:W-:Y:S01]  /*3d90*/  SHF.L.U32 R3, R11, 0x1f, RZ ;  /* 0x0000001f0b037819 */ /* 0x000fe200000006ff */
[----:B------:R-:W-:-:S03]  /*3da0*/  UMOV UR5, 0x40 ;  /* 0x0000004000057882 */ /* 0x000fc60000000000 */
[----:B------:R-:W-:Y:S01]  /*3db0*/  UVIRTCOUNT.DEALLOC.SMPOOL 0x80 ;  /* 0x000000800000784c */ /* 0x000fe20000000000 */
[----:B--2---:R-:W-:Y:S02]  /*3dc0*/  ULEA UR4, UR4, UR5, 0x18 ;  /* 0x0000000504047291 */ /* 0x004fe4000f8ec0ff */
[----:B------:R-:W-:-:S07]  /*3dd0*/  ULEA UR5, UR18, UR6, 0x3 ;  /* 0x0000000612057291 */ /* 0x000fce000f8e18ff */
[----:B------:R2:W-:Y:S02]  /*3de0*/  @P0 STS.U8 [UR4+0x1c], R0 ;  /* 0x00001c00ff000988 */ /* 0x0005e40008000004 */
[----:B------:R-:W3:Y:S02]  /*3df0*/  SYNCS.PHASECHK.TRANS64.TRYWAIT P0, [UR5], R3 ;  /* 0x00000003ff0075a7 */ /* 0x000ee40008001105 */
[----:B--23--:R-:W-:Y:S05]  /*3e00*/  @!P0 BRA `(.L_x_74) ;  /* 0x0000005000988947 */ /* 0x00cfea0003800000 */
.L_x_191:
[----:B------:R-:W-:-:S04]  /*3e10*/  UIADD3 UR7, UPT, UPT, UR18, 0x1, URZ ;  /* 0x0000000112077890 */ /* 0x000fc8000fffe0ff */
[----:B------:R-:W-:-:S04]  /*3e20*/  UISETP.NE.AND UP0, UPT, UR7, 0x4, UPT ;  /* 0x000000040700788c */ /* 0x000fc8000bf05270 */
[----:B-1----:R-:W-:Y:S02]  /*3e30*/  USEL UR8, URZ, 0x1, UP0 ;  /* 0x00000001ff087887 */ /* 0x002fe40008000000 */
[----:B------:R-:W-:-:S04]  /*3e40*/  USEL UR7, UR7, URZ, UP0 ;  /* 0x000000ff07077287 */ /* 0x000fc80008000000 */
[----:B------:R-:W-:Y:S01]  /*3e50*/  ULEA UR5, UR7, UR6, 0x3 ;  /* 0x0000000607057291 */ /* 0x000fe2000f8e18ff */
[----:B------:R-:W-:-:S04]  /*3e60*/  LOP3.LUT R2, R11, UR8, RZ, 0x3c, !PT ;  /* 0x000000080b027c12 */ /* 0x000fc8000f8e3cff */
[----:B--2---:R-:W-:-:S04]  /*3e70*/  SHF.L.U32 R3, R2, 0x1f, RZ ;  /* 0x0000001f02037819 */ /* 0x004fc800000006ff */
[----:B------:R-:W1:Y:S02]  /*3e80*/  SYNCS.PHASECHK.TRANS64.TRYWAIT P0, [UR5], R3 ;  /* 0x00000003ff0075a7 */ /* 0x000e640008001105 */
[----:B-1----:R-:W-:Y:S05]  /*3e90*/  @!P0 BRA `(.L_x_75) ;  /* 0x00000050008c8947 */ /* 0x002fea0003800000 */
.L_x_193:
        /* <DEDUP_REMOVED lines=9> */
.L_x_195:
[----:B------:R-:W-:-:S04]  /*3f30*/  UIADD3 UR7, UPT, UPT, UR7, 0x1, URZ ;  /* 0x0000000107077890 */ /* 0x000fc8000fffe0ff */
[----:B------:R-:W-:-:S04]  /*3f40*/  UISETP.NE.AND UP0, UPT, UR7, 0x4, UPT ;  /* 0x000000040700788c */ /* 0x000fc8000bf05270 */
[----:B------:R-:W-:Y:S02]  /*3f50*/  USEL UR5, URZ, 0x1, UP0 ;  /* 0x00000001ff057887 */ /* 0x000fe40008000000 */
[----:B------:R-:W-:-:S04]  /*3f60*/  USEL UR7, UR7, URZ, UP0 ;  /* 0x000000ff07077287 */ /* 0x000fc80008000000 */
[----:B------:R-:W-:Y:S01]  /*3f70*/  ULEA UR7, UR7, UR6, 0x3 ;  /* 0x0000000607077291 */ /* 0x000fe2000f8e18ff */
[----:B-1----:R-:W-:-:S04]  /*3f80*/  LOP3.LUT R3, R2, UR5, RZ, 0x3c, !PT ;  /* 0x0000000502037c12 */ /* 0x002fc8000f8e3cff */
[----:B------:R-:W-:-:S04]  /*3f90*/  SHF.L.U32 R3, R3, 0x1f, RZ ;  /* 0x0000001f03037819 */ /* 0x000fc800000006ff */
[----:B------:R-:W1:Y:S02]  /*3fa0*/  SYNCS.PHASECHK.TRANS64.TRYWAIT P0, [UR7], R3 ;  /* 0x00000003ff0075a7 */ /* 0x000e640008001107 */
[----:B-1----:R-:W-:Y:S05]  /*3fb0*/  @!P0 BRA `(.L_x_77) ;  /* 0x0000005000748947 */ /* 0x002fea0003800000 */
.L_x_197:
[----:B------:R-:W-:Y:S01]  /*3fc0*/  NOP ;  /* 0x0000000000007918 */ /* 0x000fe20000000000 */
[----:B-1----:R-:W1:Y:S01]  /*3fd0*/  LDS R0, [UR4+0x14] ;  /* 0x00001404ff007984 */ /* 0x002e620008000800 */
[----:B------:R-:W-:Y:S01]  /*3fe0*/  ULOP3.LUT UR6, UR19, 0xffff, URZ, 0xc0, !UPT ;  /* 0x0000ffff13067892 */ /* 0x000fe2000f8ec0ff */
[----:B------:R-:W-:Y:S01]  /*3ff0*/  UMOV UR8, 0xffff ;  /* 0x0000ffff00087882 */ /* 0x000fe20000000000 */
[----:B------:R-:W-:Y:S02]  /*4000*/  UMOV UR5, 0x1 ;  /* 0x0000000100057882 */ /* 0x000fe40000000000 */
[----:B------:R-:W-:-:S04]  /*4010*/  USHF.R.U32.HI UR6, URZ, 0x5, UR6 ;  /* 0x00000005ff067899 */ /* 0x000fc80008011606 */
[----:B------:R-:W-:Y:S02]  /*4020*/  USHF.L.U32 UR8, UR8, UR6, URZ ;  /* 0x0000000608087299 */ /* 0x000fe400080006ff */
[----:B------:R-:W-:-:S04]  /*4030*/  USHF.L.U32 UR5, UR5, UR6, URZ ;  /* 0x0000000605057299 */ /* 0x000fc800080006ff */
[----:B-1----:R-:W-:-:S04]  /*4040*/  LOP3.LUT R0, R0, UR8, RZ, 0xc0, !PT ;  /* 0x0000000800007c12 */ /* 0x002fc8000f8ec0ff */
[----:B------:R-:W-:-:S13]  /*4050*/  ISETP.NE.AND P0, PT, R0, UR8, PT ;  /* 0x0000000800007c0c */ /* 0x000fda000bf05270 */
[----:B------:R-:W-:Y:S05]  /*4060*/  @P0 BRA `(.L_x_78) ;  /* 0x0000000000580947 */ /* 0x000fea0003800000 */
[----:B------:R-:W1:Y:S02]  /*4070*/  LDS R0, [UR4+0x18] ;  /* 0x00001804ff007984 */ /* 0x000e640008000800 */
[----:B-1----:R-:W-:-:S04]  /*4080*/  LOP3.LUT R0, R0, UR5, RZ, 0xc0, !PT ;  /* 0x0000000500007c12 */ /* 0x002fc8000f8ec0ff */
[----:B------:R-:W-:-:S13]  /*4090*/  ISETP.NE.AND P0, PT, R0, UR5, PT ;  /* 0x0000000500007c0c */ /* 0x000fda000bf05270 */
[----:B------:R-:W-:Y:S05]  /*40a0*/  @P0 BRA `(.L_x_79) ;  /* 0x00000000003c0947 */ /* 0x000fea0003800000 */
[----:B------:R-:W1:Y:S01]  /*40b0*/  S2R R2, SR_LANEID ;  /* 0x0000000000027919 */ /* 0x000e620000000000 */
[----:B------:R-:W-:Y:S01]  /*40c0*/  ULOP3.LUT UR8, URZ, UR8, URZ, 0x33, !UPT ;  /* 0x00000008ff087292 */ /* 0x000fe2000f8e33ff */
[----:B------:R-:W-:Y:S01]  /*40d0*/  LOP3.LUT R4, RZ, UR5, RZ, 0x33, !PT ;  /* 0x00000005ff047c12 */ /* 0x000fe2000f8e33ff */
[----:B------:R-:W-:Y:S02]  /*40e0*/  VOTEU.ANY UR7, UPT, PT ;  /* 0x0000000000077886 */ /* 0x000fe400038e0100 */
[----:B------:R-:W-:Y:S01]  /*40f0*/  UFLO.U32 UR7, UR7 ;  /* 0x00000007000772bd */ /* 0x000fe200080e0000 */
[----:B------:R-:W2:Y:S01]  /*4100*/  REDUX UR5, R4 ;  /* 0x00000000040573c4 */ /* 0x000ea20000000000 */
[----:B------:R-:W-:-:S06]  /*4110*/  IMAD.U32 R0, RZ, RZ, UR8 ;  /* 0x00000008ff007e24 */ /* 0x000fcc000f8e00ff */
[----:B------:R3:W-:Y:S01]  /*4120*/  UTCATOMSWS.AND URZ, UR8 ;  /* 0x0000000800ff79e3 */ /* 0x0007e20008000000 */
[----:B------:R-:W4:Y:S01]  /*4130*/  REDUX UR6, R0 ;  /* 0x00000000000673c4 */ /* 0x000f220000000000 */
[----:B-1----:R-:W-:Y:S01]  /*4140*/  ISETP.EQ.U32.AND P0, PT, R2, UR7, PT ;  /* 0x0000000702007c0c */ /* 0x002fe2000bf02070 */
[----:B--2---:R-:W-:Y:S01]  /*4150*/  IMAD.U32 R2, RZ, RZ, UR5 ;  /* 0x00000005ff027e24 */ /* 0x004fe2000f8e00ff */
[----:B----4-:R-:W-:-:S11]  /*4160*/  MOV R3, UR6 ;  /* 0x0000000600037c02 */ /* 0x010fd60008000f00 */
[----:B------:R3:W-:Y:S04]  /*4170*/  @P0 ATOMS.AND RZ, [UR4+0x14], R3 ;  /* 0x00001403ffff098c */ /* 0x0007e8000a800004 */
[----:B------:R3:W-:Y:S01]  /*4180*/  @P0 ATOMS.AND RZ, [UR4+0x18], R2 ;  /* 0x00001802ffff098c */ /* 0x0007e2000a800004 */
[----:B------:R-:W-:Y:S05]  /*4190*/  BRA `(.L_x_80) ;  /* 0x0000000000147947 */ /* 0x000fea0003800000 */
.L_x_79:
[----:B------:R-:W-:Y:S02]  /*41a0*/  MOV R2, 0x41c0 ;  /* 0x000041c000027802 */ /* 0x000fe40000000f00 */
[----:B----45:R-:W-:Y:S05]  /*41b0*/  CALL.REL.NOINC `($__internal_0_$__cuda_sm10x_tcgen05_guardrail_trap_col_being_dealloced_not_returned_by_alloc) ;  /* 0x00000054005c7944 */ /* 0x030fea0003c00000 */
[----:B------:R-:W-:Y:S05]  /*41c0*/  BRA `(.L_x_80) ;  /* 0x0000000000087947 */ /* 0x000fea0003800000 */
.L_x_78:
[----:B------:R-:W-:Y:S02]  /*41d0*/  MOV R2, 0x41f0 ;  /* 0x000041f000027802 */ /* 0x000fe40000000f00 */
[----:B----45:R-:W-:Y:S05]  /*41e0*/  CALL.REL.NOINC `($__internal_2_$__cuda_sm10x_tcgen05_guardrail_trap_unallocated_columns_being_dealloced) ;  /* 0x0000005400687944 */ /* 0x030fea0003c00000 */
.L_x_80:
[----:B------:R-:W-:Y:S01]  /*41f0*/  NOP ;  /* 0x0000000000007918 */ /* 0x000fe20000000000 */
[----:B---3--:R-:W-:Y:S05]  /*4200*/  EXIT ;  /* 0x000000000000794d */ /* 0x008fea0003800000 */
.L_x_62:
[----:B------:R-:W-:-:S09]  /*4210*/  UISETP.NE.OR UP2, UPT, UR8, 0x3, !UP2 ;  /* 0x000000030800788c */ /* 0x000fd2000d745670 */
[----:B------:R-:W-:Y:S05]  /*4220*/  BRA.U UP2, `(.L_x_81) ;  /* 0x0000001102147547 */ /* 0x000fea000b800000 */
[----:B------:R-:W1:Y:S01]  /*4230*/  LDC R0, c[0x0][0xb30] ;  /* 0x0002cc00ff007b82 */ /* 0x000e620000000800 */
[----:B------:R-:W2:Y:S01]  /*4240*/  LDCU.64 UR8, c[0x0][0x888] ;  /* 0x00011100ff0877ac */ /* 0x000ea20008000a00 */
[----:B------:R-:W-:Y:S02]  /*4250*/  HFMA2 R25, -RZ, RZ, 0, 0 ;  /* 0x00000000ff197431 */ /* 0x000fe400000001ff */
[----:B------:R-:W-:Y:S01]  /*4260*/  IMAD.MOV.U32 R32, RZ, RZ, 0x1 ;  /* 0x00000001ff207424 */ /* 0x000fe200078e00ff */
[----:B------:R-:W-:Y:S01]  /*4270*/  MOV R23, 0x1000 ;  /* 0x0000100000177802 */ /* 0x000fe20000000f00 */
[----:B------:R-:W4:Y:S01]  /*4280*/  LDCU.64 UR4, c[0x0][0x890] ;  /* 0x00011200ff0477ac */ /* 0x000f220008000a00 */
[----:B------:R-:W-:Y:S01]  /*4290*/  IMAD.MOV.U32 R27, RZ, RZ, RZ ;  /* 0x000000ffff1b7224 */ /* 0x000fe200078e00ff */
[----:B------:R-:W3:Y:S01]  /*42a0*/  LDC R19, c[0x0][0x370] ;  /* 0x0000dc00ff137b82 */ /* 0x000ee20000000800 */
[----:B------:R-:W-:Y:S01]  /*42b0*/  UMOV UR7, 0x400 ;  /* 0x0000040000077882 */ /* 0x000fe20000000000 */
[----:B------:R-:W-:-:S02]  /*42c0*/  UPLOP3.LUT UP1, UPT, UPT, UPT, UPT, 0x40, 0x4 ;  /* 0x000000000004789c */ /* 0x000fc40003f2e870 */
[----:B------:R-:W-:-:S04]  /*42d0*/  ULEA UR7, UR37, UR7, 0x18 ;  /* 0x0000000725077291 */ /* 0x000fc8000f8ec0ff */
[----:B------:R-:W3:Y:S01]  /*42e0*/  LDC R2, c[0x0][0xb0c] ;  /* 0x0002c300ff027b82 */ /* 0x000ee20000000800 */
[----:B------:R-:W-:Y:S02]  /*42f0*/  UIADD3 UR13, UPT, UPT, UR7, 0x128, URZ ;  /* 0x00000128070d7890 */ /* 0x000fe4000fffe0ff */
[----:B--2---:R-:W-:Y:S02]  /*4300*/  UISETP.NE.U32.AND UP2, UPT, UR8, URZ, UPT ;  /* 0x000000ff0800728c */ /* 0x004fe4000bf45070 */
[----:B------:R-:W-:Y:S02]  /*4310*/  UIADD3 UR33, UPT, UPT, UR7, 0x110, URZ ;  /* 0x0000011007217890 */ /* 0x000fe4000fffe0ff */
[----:B----4-:R-:W-:Y:S01]  /*4320*/  UISETP.NE.U32.AND UP3, UPT, UR4, URZ, UPT ;  /* 0x000000ff0400728c */ /* 0x010fe2000bf65070 */
[----:B------:R-:W2:Y:S01]  /*4330*/  LDC R18, c[0x0][0xb20] ;  /* 0x0002c800ff127b82 */ /* 0x000ea20000000800 */
[----:B-1----:R-:W-:Y:S01]  /*4340*/  ISETP.NE.AND P1, PT, R0, 0x1, PT ;  /* 0x000000010000780c */ /* 0x002fe20003f25270 */
[----:B------:R-:W-:-:S02]  /*4350*/  UISETP.NE.AND.EX UP2, UPT, UR9, URZ, UPT, UP2 ;  /* 0x000000ff0900728c */ /* 0x000fc4000bf45320 */
[----:B------:R-:W-:Y:S02]  /*4360*/  UIADD3 UR25, UPT, UPT, UR7, 0x118, URZ ;  /* 0x0000011807197890 */ /* 0x000fe4000fffe0ff */
[----:B------:R-:W-:Y:S02]  /*4370*/  UIADD3 UR17, UPT, UPT, UR7, 0x120, URZ ;  /* 0x0000012007117890 */ /* 0x000fe4000fffe0ff */
[----:B------:R-:W1:Y:S01]  /*4380*/  LDC.64 R36, c[0x0][0x348] ;  /* 0x0000d200ff247b82 */ /* 0x000e620000000a00 */
[----:B------:R-:W-:Y:S02]  /*4390*/  UPRMT UR13, UR37, 0x654, UR13 ;  /* 0x00000654250d7896 */ /* 0x000fe4000800000d */
[----:B------:R-:W-:-:S05]  /*43a0*/  UISETP.NE.AND.EX UP3, UPT, UR5, URZ, UPT, UP3 ;  /* 0x000000ff0500728c */ /* 0x000fca000bf65330 */
[----:B------:R-:W4:Y:S08]  /*43b0*/  LDC.64 R16, c[0x0][0xb10] ;  /* 0x0002c400ff107b82 */ /* 0x000f300000000a00 */
[----:B------:R-:W1:Y:S08]  /*43c0*/  LDC.64 R6, c[0x0][0xb18] ;  /* 0x0002c600ff067b82 */ /* 0x000e700000000a00 */
[----:B------:R-:W1:Y:S08]  /*43d0*/  LDC.64 R4, c[0x0][0xb28] ;  /* 0x0002ca00ff047b82 */ /* 0x000e700000000a00 */
[----:B--23--:R-:W1:Y:S02]  /*43e0*/  LDC R22, c[0x0][0x374] ;  /* 0x0000dd00ff167b82 */ /* 0x00ce640000000800 */
.L_x_92:
[----:B------:R-:W-:Y:S02]  /*43f0*/  LEA R0, R27, UR7, 0x3 ;  /* 0x000000071b007c11 */ /* 0x000fe4000f8e18ff */
[----:B------:R-:W-:Y:S02]  /*4400*/  SHF.L.U32 R3, R25, 0x1f, RZ ;  /* 0x0000001f19037819 */ /* 0x000fe400000006ff */
[----:B------:R-:W-:Y:S02]  /*4410*/  LEA R28, R27, UR7, 0x4 ;  /* 0x000000071b1c7c11 */ /* 0x000fe4000f8e20ff */
[----:B--2---:R-:W2:Y:S02]  /*4420*/  SYNCS.PHASECHK.TRANS64.TRYWAIT P0, [R0+URZ+0x160], R3 ;  /* 0x00016003000075a7 */ /* 0x004ea400080011ff */
[----:B--2---:R-:W-:Y:S05]  /*4430*/  @!P0 BRA `(.L_x_82) ;  /* 0x0000004c006c8947 */ /* 0x004fea0003800000 */
.L_x_198:
[----:B------:R-:W-:Y:S01]  /*4440*/  ISETP.GE.AND P0, PT, R26, 0x1, PT ;  /* 0x000000011a00780c */ /* 0x000fe20003f06270 */
[----:B------:R-:W3:Y:S01]  /*4450*/  LDS.128 R28, [R28+0x1f0] ;  /* 0x0001f0001c1c7984 */ /* 0x000ee20000000c00 */
[----:B--2---:R-:W-:Y:S01]  /*4460*/  VIADD R0, R0, 0x170 ;  /* 0x0000017000007836 */ /* 0x004fe20000000000 */
[----:B------:R-:W-:Y:S01]  /*4470*/  @!PT LDS RZ, [RZ] ;  /* 0x00000000fffff984 */ /* 0x000fe20000000800 */
[----:B------:R-:W-:Y:S01]  /*4480*/  @!PT LDS RZ, [RZ] ;  /* 0x00000000fffff984 */ /* 0x000fe20000000800 */
[----:B------:R-:W-:Y:S01]  /*4490*/  @!PT LDS RZ, [RZ] ;  /* 0x00000000fffff984 */ /* 0x000fe20000000800 */
[----:B------:R-:W-:Y:S01]  /*44a0*/  @!PT LDS RZ, [RZ] ;  /* 0x00000000fffff984 */ /* 0x000fe20000000800 */
[----:B------:R2:W-:Y:S06]  /*44b0*/  MEMBAR.ALL.CTA ;  /* 0x0000000000007992 */ /* 0x0005ec0000008000 */
[----:B--2---:R-:W2:Y:S01]  /*44c0*/  FENCE.VIEW.ASYNC.S ;  /* 0x00000000000073c6 */ /* 0x004ea20000000000 */
[----:B------:R-:W-:Y:S04]  /*44d0*/  PRMT R0, RZ, 0x654, R0 ;  /* 0x00000654ff007816 */ /* 0x000fe80000000000 */
[----:B--2---:R2:W-:Y:S01]  /*44e0*/  SYNCS.ARRIVE.TRANS64.RED.A1T0 RZ, [R0+URZ], RZ ;  /* 0x000000ff00ff79a7 */ /* 0x0045e200081004ff */
[----:B---3--:R-:W-:Y:S11]  /*44f0*/  LOP3.LUT P3, RZ, R30, 0x1, RZ, 0xc0, !PT ;  /* 0x000000011eff7812 */ /* 0x008ff6000786c0ff */
[----:B------:R-:W-:Y:S02]  /*4500*/  @!UPT UIADD3 URZ, UPT, UPT, URZ, URZ, URZ ;  /* 0x000000fffffff290 */ /* 0x000fe4000fffe0ff */
[----:B------:R-:W-:Y:S02]  /*4510*/  @P3 MOV R13, R28 ;  /* 0x0000001c000d3202 */ /* 0x000fe40000000f00 */
[----:B------:R-:W-:Y:S01]  /*4520*/  @P3 LOP3.LUT R8, R29, 0xffff, RZ, 0xc0, !PT ;  /* 0x0000ffff1d083812 */ /* 0x000fe200078ec0ff */
[----:B--2---:R-:W-:Y:S06]  /*4530*/  @!P0 BRA `(.L_x_83) ;  /* 0x0000000000a48947 */ /* 0x004fec0003800000 */
[----:B-1---5:R-:W-:Y:S01]  /*4540*/  IMAD.HI.U32 R33, R22, R7, RZ ;  /* 0x0000000716217227 */ /* 0x022fe200078e00ff */
[----:B------:R-:W-:Y:S02]  /*4550*/  ISETP.NE.AND P0, PT, R6, 0x1, PT ;  /* 0x000000010600780c */ /* 0x000fe40003f05270 */
[----:B------:R-:W-:Y:S01]  /*4560*/  ISETP.NE.AND P2, PT, R26, 0x1, PT ;  /* 0x000000011a00780c */ /* 0x000fe20003f45270 */
[----:B----4-:R-:W-:Y:S01]  /*4570*/  IMAD.HI.U32 R34, R19, R16, RZ ;  /* 0x0000001013227227 */ /* 0x010fe200078e00ff */
[----:B------:R-:W-:Y:S02]  /*4580*/  SHF.R.U32.HI R33, RZ, R18, R33 ;  /* 0x00000012ff217219 */ /* 0x000fe40000011621 */
[----:B------:R-:W-:Y:S01]  /*4590*/  ISETP.NE.AND P4, PT, R2, 0x1, PT ;  /* 0x000000010200780c */ /* 0x000fe20003f85270 */
[----:B------:R-:W-:Y:S01]  /*45a0*/  IMAD.HI.U32 R38, R13, R16, RZ ;  /* 0x000000100d267227 */ /* 0x000fe200078e00ff */
[----:B------:R-:W-:Y:S02]  /*45b0*/  SHF.R.U32.HI R34, RZ, R17, R34 ;  /* 0x00000011ff227219 */ /* 0x000fe40000011622 */
[----:B------:R-:W-:Y:S01]  /*45c0*/  SEL R3, R22, R33, !P0 ;  /* 0x0000002116037207 */ /* 0x000fe20004000000 */
[C---:B------:R-:W-:Y:S01]  /*45d0*/  IMAD.HI.U32 R33, R8.reuse, R7, RZ ;  /* 0x0000000708217227 */ /* 0x040fe200078e00ff */
[----:B------:R-:W-:Y:S02]  /*45e0*/  SEL R11, R19, R34, !P4 ;  /* 0x00000022130b7207 */ /* 0x000fe40006000000 */
[----:B------:R-:W-:Y:S01]  /*45f0*/  SHF.R.U32.HI R38, RZ, R17, R38 ;  /* 0x00000011ff267219 */ /* 0x000fe20000011626 */
[----:B------:R-:W-:Y:S01]  /*4600*/  IMAD.HI.U32 R40, R3, R4, RZ ;  /* 0x0000000403287227 */ /* 0x000fe200078e00ff */
[----:B------:R-:W-:Y:S03]  /*4610*/  SHF.R.U32.HI R33, RZ, R18, R33 ;  /* 0x00000012ff217219 */ /* 0x000fe60000011621 */
[----:B------:R-:W-:Y:S01]  /*4620*/  IMAD.HI.U32 R34, R11, R4, RZ ;  /* 0x000000040b227227 */ /* 0x000fe200078e00ff */
[----:B------:R-:W-:Y:S02]  /*4630*/  @P2 SHF.R.U32.HI R3, RZ, R5, R40 ;  /* 0x00000005ff032219 */ /* 0x000fe40000011628 */
[----:B------:R-:W-:Y:S02]  /*4640*/  SEL R9, R8, R33, !P0 ;  /* 0x0000002108097207 */ /* 0x000fe40004000000 */
[----:B------:R-:W-:Y:S01]  /*4650*/  @P2 SHF.R.U32.HI R11, RZ, R5, R34 ;  /* 0x00000005ff0b2219 */ /* 0x000fe20000011622 */
[C---:B------:R-:W-:Y:S01]  /*4660*/  IMAD R10, R26.reuse, R3, RZ ;  /* 0x000000031a0a7224 */ /* 0x040fe200078e02ff */
[----:B------:R-:W-:Y:S01]  /*4670*/  SEL R3, R13, R38, !P4 ;  /* 0x000000260d037207 */ /* 0x000fe20006000000 */
[C---:B------:R-:W-:Y:S03]  /*4680*/  IMAD.HI.U32 R14, R9.reuse, R4, RZ ;  /* 0x00000004090e7227 */ /* 0x040fe600078e00ff */
[----:B------:R-:W-:Y:S01]  /*4690*/  ISETP.GE.AND P0, PT, R9, R10, PT ;  /* 0x0000000a0900720c */ /* 0x000fe20003f06270 */
[C---:B------:R-:W-:Y:S01]  /*46a0*/  IMAD R12, R26.reuse, R11, RZ ;  /* 0x0000000b1a0c7224 */ /* 0x040fe200078e02ff */
[-C--:B------:R-:W-:Y:S04]  /*46b0*/  SHF.R.U32.HI R14, RZ, R5.reuse, R14 ;  /* 0x00000005ff0e7219 */ /* 0x080fe8000001160e */
[----:B------:R-:W-:Y:S02]  /*46c0*/  ISETP.GE.OR P0, PT, R3, R12, P0 ;  /* 0x0000000c0300720c */ /* 0x000fe40000706670 */
[----:B------:R-:W-:Y:S05]  /*46d0*/  SEL R15, R9, R14, !P2 ;  /* 0x0000000e090f7207 */ /* 0x000fea0005000000 */
[----:B------:R-:W-:Y:S04]  /*46e0*/  IMAD.MOV R14, RZ, RZ, -R15 ;  /* 0x000000ffff0e7224 */ /* 0x000fe800078e0a0f */
[----:B------:R-:W-:Y:S02]  /*46f0*/  IMAD R14, R26, R14, R9 ;  /* 0x0000000e1a0e7224 */ /* 0x000fe400078e0209 */
[C---:B------:R-:W-:Y:S05]  /*4700*/  @!P0 IMAD.HI.U32 R10, R3.reuse, R4, RZ ;  /* 0x00000004030a8227 */ /* 0x040fea00078e00ff */
[----:B------:R-:W-:Y:S04]  /*4710*/  @!P0 SHF.R.U32.HI R10, RZ, R5, R10 ;  /* 0x00000005ff0a8219 */ /* 0x000fe8000001160a */
[----:B------:R-:W-:Y:S01]  /*4720*/  @!P0 SEL R0, R3, R10, !P2 ;  /* 0x0000000a03008207 */ /* 0x000fe20005000000 */
[----:B------:R-:W-:Y:S03]  /*4730*/  IMAD.MOV R10, RZ, RZ, -R3 ;  /* 0x000000ffff0a7224 */ /* 0x000fe600078e0a03 */
[----:B------:R-:W-:Y:S01]  /*4740*/  @!P0 IADD3 R15, PT, PT, R15, -R0, RZ ;  /* 0x800000000f0f8210 */ /* 0x000fe20007ffe0ff */
[----:B------:R-:W-:Y:S01]  /*4750*/  @!P0 IMAD R0, R11, R14, R0 ;  /* 0x0000000e0b008224 */ /* 0x000fe200078e0200 */
[----:B------:R-:W-:Y:S01]  /*4760*/  IADD3 R11, PT, PT, -R9, RZ, RZ ;  /* 0x000000ff090b7210 */ /* 0x000fe20007ffe1ff */
[----:B------:R-:W-:Y:S02]  /*4770*/  IMAD R13, R2, R10, R13 ;  /* 0x0000000a020d7224 */ /* 0x000fe400078e020d */
[----:B------:R-:W-:Y:S02]  /*4780*/  @!P0 IMAD R9, R15, R26, R3 ;  /* 0x0000001a0f098224 */ /* 0x000fe400078e0203 */
[----:B------:R-:W-:Y:S02]  /*4790*/  @!P0 IMAD.MOV.U32 R3, RZ, RZ, R0 ;  /* 0x000000ffff038224 */ /* 0x000fe400078e0000 */
[----:B------:R-:W-:Y:S02]  /*47a0*/  IMAD R8, R6, R11, R8 ;  /* 0x0000000b06087224 */ /* 0x000fe400078e0208 */
[----:B------:R-:W-:Y:S02]  /*47b0*/  IMAD R13, R3, R2, R13 ;  /* 0x00000002030d7224 */ /* 0x000fe400078e020d */
[----:B------:R-:W-:Y:S02]  /*47c0*/  IMAD R8, R9, R6, R8 ;  /* 0x0000000609087224 */ /* 0x000fe400078e0208 */
.L_x_83:
[----:B------:R-:W-:Y:S05]  /*47d0*/  BRA.U UP1, `(.L_x_84) ;  /* 0x0000000101107547 */ /* 0x000fea000b800000 */
[----:B------:R-:W-:Y:S04]  /*47e0*/  MOV R0, UR6 ;  /* 0x0000000600007c02 */ /* 0x000fe80008000f00 */
[----:B------:R-:W-:Y:S04]  /*47f0*/  SHF.L.U32 R3, R0, 0x1f, RZ ;  /* 0x0000001f00037819 */ /* 0x000fe800000006ff */
[----:B------:R-:W2:Y:S02]  /*4800*/  SYNCS.PHASECHK.TRANS64.TRYWAIT P0, [UR7+0x158], R3 ;  /* 0x00015803ff0075a7 */ /* 0x000ea40008001107 */
[----:B--2---:R-:W-:Y:S05]  /*4810*/  @!P0 BRA `(.L_x_85) ;  /* 0x0000004800888947 */ /* 0x004fea0003800000 */
.L_x_84:
[----:B------:R-:W-:Y:S02]  /*4820*/  R2UR UR35, R21 ;  /* 0x00000000152372ca */ /* 0x000fe400000e0000 */
[----:B------:R-:W-:Y:S02]  /*4830*/  R2UR UR34, R20 ;  /* 0x00000000142272ca */ /* 0x000fe400000e0000 */
[----:B------:R-:W-:Y:S02]  /*4840*/  ISETP.NE.U32.AND P2, PT, RZ, UR4, PT ;  /* 0x00000004ff007c0c */ /* 0x000fe4000bf45070 */
[----:B------:R-:W-:Y:S02]  /*4850*/  SHF.L.U32 R12, R32, 0x1f, RZ ;  /* 0x0000001f200c7819 */ /* 0x000fe400000006ff */
[----:B------:R-:W-:Y:S05]  /*4860*/  ISETP.NE.AND.EX P2, PT, RZ, UR5, PT, P2 ;  /* 0x00000005ff007c0c */ /* 0x000fea000bf45320 */
[----:B------:R-:W-:Y:S02]  /*4870*/  USHF.L.U32 UR35, UR35, 0x6, URZ ;  /* 0x0000000623237899 */ /* 0x000fe400080006ff */
[----:B------:R-:W-:Y:S01]  /*4880*/  USHF.L.U32 UR34, UR34, 0x7, URZ ;  /* 0x0000000722227899 */ /* 0x000fe200080006ff */
[----:B------:R-:W-:Y:S11]  /*4890*/  BRA.U !UP3, `(.L_x_86) ;  /* 0x000000010b347547 */ /* 0x000ff6000b800000 */
[----:B------:R-:W-:Y:S01]  /*48a0*/  UPLOP3.LUT UP0, UPT, UPT, UPT, UP2, 0x80, 0x8 ;  /* 0x000000000008789c */ /* 0x000fe20003f0f020 */
[----:B--2---:R-:W-:Y:S02]  /*48b0*/  HFMA2 R0, -RZ, RZ, 0, 5.9604644775390625e-08 ;  /* 0x00000001ff007431 */ /* 0x004fe400000001ff */
[----:B------:R-:W-:Y:S03]  /*48c0*/  IMAD.MOV.U32 R59, RZ, RZ, 0x1 ;  /* 0x00000001ff3b7424 */ /* 0x000fe600078e00ff */
[----:B------:R-:W-:Y:S05]  /*48d0*/  PLOP3.LUT P0, PT, PT, PT, UP0, 0x80, 0x8 ;  /* 0x000000000008781c */ /* 0x000fea0003f0f008 */
[----:B------:R-:W2:Y:S01]  /*48e0*/  @UP0 LDCU.64 UR10, c[0x0][0x888] ;  /* 0x00011100ff0a07ac */ /* 0x000ea20008000a00 */
[----:B------:R-:W-:Y:S07]  /*48f0*/  @UP0 UIMAD UR8, UR36, UR4, URZ ;  /* 0x00000004240802a4 */ /* 0x000fee000f8e02ff */
[----:B------:R-:W-:Y:S01]  /*4900*/  @!P0 PRMT R59, R0, 0x7610, R59 ;  /* 0x00007610003b8816 */ /* 0x000fe2000000003b */
[----:B--2---:R-:W-:Y:S03]  /*4910*/  @UP0 UIMAD.WIDE UR10, UR8, 0x4, UR10 ;  /* 0x00000004080a08a5 */ /* 0x004fe6000f8e020a */
[----:B------:R-:W2:Y:S03]  /*4920*/  @!UP0 LDCU UR8, c[0x0][0x880] ;  /* 0x00011000ff0887ac */ /* 0x000ea60008000800 */
[----:B------:R-:W-:Y:S01]  /*4930*/  IMAD.U32 R10, RZ, RZ, UR10 ;  /* 0x0000000aff0a7e24 */ /* 0x000fe2000f8e00ff */
[----:B------:R-:W-:Y:S05]  /*4940*/  MOV R11, UR11 ;  /* 0x0000000b000b7c02 */ /* 0x000fea0008000f00 */
[----:B-----5:R3:W5:Y:S02]  /*4950*/  @P0 LDG.E R35, desc[UR46][R10.64] ;  /* 0x0000002e0a230981 */ /* 0x020764000c1e1900 */
[----:B--23--:R-:W-:Y:S07]  /*4960*/  @!P0 IMAD.U32 R35, RZ, RZ, UR8 ;  /* 0x00000008ff238e24 */ /* 0x00cfee000f8e00ff */
.L_x_86:
[----:B-----5:R-:W-:Y:S01]  /*4970*/  @!P2 FSETP.EQ.AND P0, PT, R35, RZ, PT ;  /* 0x000000ff2300a20b */ /* 0x020fe20003f02000 */
[----:B------:R-:W-:Y:S01]  /*4980*/  @!UPT UIADD3 URZ, UPT, UPT, URZ, URZ, URZ ;  /* 0x000000fffffff290 */ /* 0x000fe2000fffe0ff */
[----:B------:R-:W-:Y:S11]  /*4990*/  @!P2 BRA `(.L_x_87) ;  /* 0x000000000014a947 */ /* 0x000ff60003800000 */
[----:B------:R-:W-:Y:S02]  /*49a0*/  LOP3.LUT P2, RZ, R59, 0xff, RZ, 0xc0, !PT ;  /* 0x000000ff3bff7812 */ /* 0x000fe4000784c0ff */
[----:B------:R-:W-:Y:S04]  /*49b0*/  PLOP3.LUT P0, PT, PT, PT, UP0, 0x80, 0x8 ;  /* 0x000000000008781c */ /* 0x000fe80003f0f008 */
[----:B------:R-:W-:Y:S07]  /*49c0*/  PLOP3.LUT P0, PT, P0, PT, PT, 0x8, 0x80 ;  /* 0x000000000080781c */ /* 0x000fee000070e170 */
[----:B------:R-:W-:Y:S11]  /*49d0*/  @P2 FSETP.EQ.AND P0, PT, R35, RZ, PT ;  /* 0x000000ff2300220b */ /* 0x000ff60003f02000 */
[----:B------:R-:W-:Y:S02]  /*49e0*/  @!UPT UIADD3 URZ, UPT, UPT, URZ, URZ, URZ ;  /* 0x000000fffffff290 */ /* 0x000fe4000fffe0ff */
.L_x_87:
[----:B------:R-:W3:Y:S01]  /*49f0*/  SYNCS.PHASECHK.TRANS64.TRYWAIT P2, [UR7+0x130], R12 ;  /* 0x0001300cff0075a7 */ /* 0x000ee20008041107 */
[----:B------:R-:W-:Y:S04]  /*4a00*/  ELECT P4, URZ, PT ;  /* 0x0000000000ff782f */ /* 0x000fe80003880000 */
[----:B------:R-:W-:Y:S11]  /*4a10*/  PLOP3.LUT P4, PT, P0, P4, PT, 0xf2, 0x2f ;  /* 0x00000000002f781c */ /* 0x000ff60000789e72 */
[----:B------:R-:W-:Y:S02]  /*4a20*/  @!UPT UIADD3 URZ, UPT, UPT, URZ, URZ, URZ ;  /* 0x000000fffffff290 */ /* 0x000fe4000fffe0ff */
[----:B-1----:R-:W-:Y:S05]  /*4a30*/  @!P4 IADD3 R9, P0, PT, R36, 0x580, RZ ;  /* 0x000005802409c810 */ /* 0x002fea0007f1e0ff */
[----:B--2---:R-:W-:Y:S01]  /*4a40*/  @!P4 IMAD.X R0, RZ, RZ, R37, P0 ;  /* 0x000000ffff00c224 */ /* 0x004fe200000e0625 */
[----:B---3--:R-:W-:Y:S07]  /*4a50*/  @!P2 BRA `(.L_x_88) ;  /* 0x000000480010a947 */ /* 0x008fee0003800000 */
.L_x_201:
[----:B------:R-:W-:Y:S01]  /*4a60*/  @!P4 R2UR UR8, R0 ;  /* 0x000000000008c2ca */ /* 0x000fe200000e0000 */
[----:B------:R-:W-:Y:S01]  /*4a70*/  VOTEU.ALL UP1, P4 ;  /* 0x0000000000ff7886 */ /* 0x000fe20002020000 */
[----:B------:R-:W-:Y:S01]  /*4a80*/  @!P4 R2UR UR9, R9 ;  /* 0x000000000909c2ca */ /* 0x000fe200000e0000 */
[----:B------:R-:W-:Y:S01]  /*4a90*/  @!P4 IMAD.MOV.U32 R0, RZ, RZ, 0x1000 ;  /* 0x00001000ff00c424 */ /* 0x000fe200078e00ff */
[----:B------:R-:W-:Y:S01]  /*4aa0*/  UMOV UR10, 0x0 ;  /* 0x00000000000a7882 */ /* 0x000fe20000000000 */
[----:B------:R-:W-:Y:S01]  /*4ab0*/  UMOV UR11, 0x10000000 ;  /* 0x10000000000b7882 */ /* 0x000fe20000000000 */
[----:B------:R-:W-:Y:S01]  /*4ac0*/  @!UP1 UIADD3 UR32, UPT, UPT, UR7, 0x400, URZ ;  /* 0x0000040007209890 */ /* 0x000fe2000fffe0ff */
[----:B------:R-:W-:Y:S01]  /*4ad0*/  @!P4 IADD3 R9, P0, PT, R36, 0x580, RZ ;  /* 0x000005802409c810 */ /* 0x000fe20007f1e0ff */
[----:B------:R-:W-:Y:S05]  /*4ae0*/  VOTEU.ALL UP1, P4 ;  /* 0x0000000000ff7886 */ /* 0x000fea0002020000 */
[----:B------:R-:W-:Y:S01]  /*4af0*/  IMAD.U32 R11, RZ, RZ, UR8 ;  /* 0x00000008ff0b7e24 */ /* 0x000fe2000f8e00ff */
[----:B------:R-:W-:Y:S01]  /*4b00*/  UPRMT UR8, UR37, 0x654, UR33 ;  /* 0x0000065425087896 */ /* 0x000fe20008000021 */
[----:B------:R-:W-:Y:S03]  /*4b10*/  IMAD.U32 R10, RZ, RZ, UR9 ;  /* 0x00000009ff0a7e24 */ /* 0x000fe6000f8e00ff */
[----:B------:R-:W-:Y:S02]  /*4b20*/  @!P4 R2UR UR15, R11 ;  /* 0x000000000b0fc2ca */ /* 0x000fe400000e0000 */
[----:B------:R-:W-:Y:S11]  /*4b30*/  @!P4 R2UR UR14, R10 ;  /* 0x000000000a0ec2ca */ /* 0x000ff600000e0000 */
[----:B------:R-:W-:Y:S02]  /*4b40*/  @!UPT UIADD3 URZ, UPT, UPT, URZ, URZ, URZ ;  /* 0x000000fffffff290 */ /* 0x000fe4000fffe0ff */
[----:B------:R2:W-:Y:S01]  /*4b50*/  @!UP1 UTMALDG.3D [UR32], [UR14], desc[UR10] ;  /* 0x00000a200e0095b4 */ /* 0x0005e20008011000 */
[----:B------:R3:W-:Y:S01]  /*4b60*/  @!P4 SYNCS.ARRIVE.TRANS64.RED.A0TR RZ, [UR7+0x110], R0 ;  /* 0x00011000ffffc9a7 */ /* 0x0007e20008300407 */
[----:B------:R-:W-:Y:S01]  /*4b70*/  SYNCS.ARRIVE.TRANS64.RED.A1T0 RZ, [UR8], RZ ;  /* 0x000000ffffff79a7 */ /* 0x000fe20008100408 */
[----:B---3--:R-:W-:Y:S01]  /*4b80*/  @!P4 IMAD.X R0, RZ, RZ, R37, P0 ;  /* 0x000000ffff00c224 */ /* 0x008fe200000e0625 */
[----:B------:R-:W3:Y:S02]  /*4b90*/  SYNCS.PHASECHK.TRANS64.TRYWAIT P2, [UR7+0x138], R12 ;  /* 0x0001380cff0075a7 */ /* 0x000ee40008041107 */
[----:B--23--:R-:W-:Y:S05]  /*4ba0*/  @!P2 BRA `(.L_x_89) ;  /* 0x0000004400d4a947 */ /* 0x00cfea0003800000 */
.L_x_203:
        /* <DEDUP_REMOVED lines=8> */
[----:B------:R-:W-:Y:S01]  /*4c30*/  @!UP1 UIADD3 UR24, UPT, UPT, UR7, 0x1400, URZ ;  /* 0x0000140007189890 */ /* 0x000fe2000fffe0ff */
[----:B------:R-:W-:Y:S01]  /*4c40*/  VOTEU.ALL UP1, P4 ;  /* 0x0000000000ff7886 */ /* 0x000fe20002020000 */
[----:B------:R-:W-:Y:S01]  /*4c50*/  UMOV UR27, UR35 ;  /* 0x00000023001b7c82 */ /* 0x000fe20008000000 */
[----:B------:R-:W-:Y:S02]  /*4c60*/  UMOV UR28, UR36 ;  /* 0x00000024001c7c82 */ /* 0x000fe40008000000 */
[----:B------:R-:W-:Y:S01]  /*4c70*/  IMAD.U32 R11, RZ, RZ, UR8 ;  /* 0x00000008ff0b7e24 */ /* 0x000fe2000f8e00ff */
[----:B------:R-:W-:Y:S01]  /*4c80*/  UPRMT UR8, UR37, 0x654, UR25 ;  /* 0x0000065425087896 */ /* 0x000fe20008000019 */
[----:B------:R-:W-:Y:S02]  /*4c90*/  IMAD.U32 R10, RZ, RZ, UR9 ;  /* 0x00000009ff0a7e24 */ /* 0x000fe4000f8e00ff */
[----:B------:R-:W-:Y:S01]  /*4ca0*/  @!P4 IMAD.X R20, RZ, RZ, R37, P0 ;  /* 0x000000ffff14c224 */ /* 0x000fe200000e0625 */
[----:B------:R-:W-:Y:S02]  /*4cb0*/  @!P4 R2UR UR15, R11 ;  /* 0x000000000b0fc2ca */ /* 0x000fe400000e0000 */
[----:B------:R-:W-:Y:S11]  /*4cc0*/  @!P4 R2UR UR14, R10 ;  /* 0x000000000a0ec2ca */ /* 0x000ff600000e0000 */
[----:B------:R-:W-:Y:S02]  /*4cd0*/  @!UPT UIADD3 URZ, UPT, UPT, URZ, URZ, URZ ;  /* 0x000000fffffff290 */ /* 0x000fe4000fffe0ff */
[----:B------:R2:W-:Y:S01]  /*4ce0*/  @!UP1 UTMALDG.3D [UR24], [UR14], desc[UR10] ;  /* 0x00000a180e0095b4 */ /* 0x0005e20008011000 */
[----:B------:R2:W-:Y:S01]  /*4cf0*/  @!P4 SYNCS.ARRIVE.TRANS64.RED.A0TR RZ, [UR7+0x118], R0 ;  /* 0x00011800ffffc9a7 */ /* 0x0005e20008300407 */
[----:B------:R-:W-:Y:S01]  /*4d00*/  SYNCS.ARRIVE.TRANS64.RED.A1T0 RZ, [UR8], RZ ;  /* 0x000000ffffff79a7 */ /* 0x000fe20008100408 */
[----:B------:R-:W3:Y:S02]  /*4d10*/  SYNCS.PHASECHK.TRANS64.TRYWAIT P2, [UR7+0x140], R12 ;  /* 0x0001400cff0075a7 */ /* 0x000ee40008041107 */
[----:B--23--:R-:W-:Y:S05]  /*4d20*/  @!P2 BRA `(.L_x_90) ;  /* 0x00000044008ca947 */ /* 0x00cfea0003800000 */
.L_x_205:
[----:B------:R-:W2:Y:S01]  /*4d30*/  LDC.64 R14, c[0x0][0xb10] ;  /* 0x0002c400ff0e7b82 */ /* 0x000ea20000000a00 */
[----:B------:R-:W-:Y:S01]  /*4d40*/  @!P4 R2UR UR8, R20 ;  /* 0x000000001408c2ca */ /* 0x000fe200000e0000 */
[----:B------:R-:W-:Y:S01]  /*4d50*/  VOTEU.ALL UP1, P4 ;  /* 0x0000000000ff7886 */ /* 0x000fe20002020000 */
[----:B------:R-:W-:Y:S01]  /*4d60*/  @!P4 R2UR UR9, R21 ;  /* 0x000000001509c2ca */ /* 0x000fe200000e0000 */
[----:B------:R-:W-:Y:S01]  /*4d70*/  UMOV UR10, 0x0 ;  /* 0x00000000000a7882 */ /* 0x000fe20000000000 */
[----:B------:R-:W-:Y:S03]  /*4d80*/  UMOV UR11, 0x10000000 ;  /* 0x10000000000b7882 */ /* 0x000fe60000000000 */
[----:B------:R-:W3:Y:S01]  /*4d90*/  LDC.64 R10, c[0x0][0xb18] ;  /* 0x0002c600ff0a7b82 */ /* 0x000ee20000000a00 */
[----:B------:R-:W-:Y:S01]  /*4da0*/  @!UP1 UIADD3 UR18, UPT, UPT, UR34, 0x40, URZ ;  /* 0x0000004022129890 */ /* 0x000fe2000fffe0ff */
[----:B------:R-:W-:Y:S01]  /*4db0*/  @P3 SHF.R.U32.HI R24, RZ, 0x10, R29 ;  /* 0x00000010ff183819 */ /* 0x000fe2000001161d */
[----:B------:R-:W-:Y:S01]  /*4dc0*/  @!UP1 UIADD3 UR16, UPT, UPT, UR7, 0x2400, URZ ;  /* 0x0000240007109890 */ /* 0x000fe2000fffe0ff */
[----:B------:R-:W-:Y:S01]  /*4dd0*/  VIADD R27, R27, 0x1 ;  /* 0x000000011b1b7836 */ /* 0x000fe20000000000 */
[----:B------:R-:W-:Y:S03]  /*4de0*/  VOTEU.ALL UP1, P4 ;  /* 0x0000000000ff7886 */ /* 0x000fe60002020000 */
[----:B------:R-:W5:Y:S01]  /*4df0*/  @!P1 LDC R0, c[0x0][0xb20] ;  /* 0x0002c800ff009b82 */ /* 0x000f620000000800 */
[----:B------:R-:W-:Y:S01]  /*4e00*/  UMOV UR19, UR35 ;  /* 0x0000002300137c82 */ /* 0x000fe20008000000 */
[----:B------:R-:W-:Y:S01]  /*4e10*/  IMAD.U32 R21, RZ, RZ, UR8 ;  /* 0x00000008ff157e24 */ /* 0x000fe2000f8e00ff */
[----:B------:R-:W-:Y:S05]  /*4e20*/  UMOV UR20, UR36 ;  /* 0x0000002400147c82 */ /* 0x000fea0008000000 */
[----:B-1----:R-:W1:Y:S01]  /*4e30*/  @!P1 LDC R3, c[0x0][0xb0c] ;  /* 0x0002c300ff039b82 */ /* 0x002e620000000800 */
[----:B------:R-:W-:Y:S01]  /*4e40*/  IMAD.U32 R20, RZ, RZ, UR9 ;  /* 0x00000009ff147e24 */ /* 0x000fe2000f8e00ff */
[----:B------:R-:W-:Y:S01]  /*4e50*/  UPRMT UR8, UR37, 0x654, UR17 ;  /* 0x0000065425087896 */ /* 0x000fe20008000011 */
[----:B------:R-:W-:Y:S03]  /*4e60*/  @!P4 R2UR UR15, R21 ;  /* 0x00000000150fc2ca */ /* 0x000fe600000e0000 */
[----:B------:R-:W-:Y:S01]  /*4e70*/  @!P4 R2UR UR14, R20 ;  /* 0x00000000140ec2ca */ /* 0x000fe200000e0000 */
[----:B------:R-:W-:Y:S11]  /*4e80*/  @!P4 IMAD.MOV.U32 R20, RZ, RZ, 0x1000 ;  /* 0x00001000ff14c424 */ /* 0x000ff600078e00ff */
[----:B------:R-:W-:Y:S01]  /*4e90*/  @!UPT UIADD3 URZ, UPT, UPT, URZ, URZ, URZ ;  /* 0x000000fffffff290 */ /* 0x000fe2000fffe0ff */
[----:B------:R1:W-:Y:S01]  /*4ea0*/  @!UP1 UTMALDG.3D [UR16], [UR14], desc[UR10] ;  /* 0x00000a100e0095b4 */ /* 0x0003e20008011000 */
[----:B------:R1:W-:Y:S02]  /*4eb0*/  @!P4 SYNCS.ARRIVE.TRANS64.RED.A0TR RZ, [UR7+0x120], R20 ;  /* 0x00012014ffffc9a7 */ /* 0x0003e40008300407 */
[----:B-1----:R-:W-:Y:S01]  /*4ec0*/  @!P1 ISETP.NE.AND P2, PT, R3, 0x1, PT ;  /* 0x000000010300980c */ /* 0x002fe20003f45270 */
[C---:B--2---:R-:W-:Y:S01]  /*4ed0*/  @!P1 IMAD.HI.U32 R14, R13.reuse, R14, RZ ;  /* 0x0000000e0d0e9227 */ /* 0x044fe200078e00ff */
[----:B---3--:R-:W-:Y:S03]  /*4ee0*/  @!P1 ISETP.NE.AND P0, PT, R10, 0x1, PT ;  /* 0x000000010a00980c */ /* 0x008fe60003f05270 */
[C---:B------:R-:W-:Y:S01]  /*4ef0*/  @!P1 IMAD.HI.U32 R11, R8.reuse, R11, RZ ;  /* 0x0000000b080b9227 */ /* 0x040fe200078e00ff */
[----:B------:R-:W-:Y:S04]  /*4f00*/  @!P1 SHF.R.U32.HI R14, RZ, R15, R14 ;  /* 0x0000000fff0e9219 */ /* 0x000fe8000001160e */
[----:B-----5:R-:W-:Y:S01]  /*4f10*/  @!P1 SHF.R.U32.HI R9, RZ, R0, R11 ;  /* 0x00000000ff099219 */ /* 0x020fe2000001160b */
[----:B------:R-:W-:Y:S01]  /*4f20*/  SYNCS.ARRIVE.TRANS64.RED.A1T0 RZ, [UR8], RZ ;  /* 0x000000ffffff79a7 */ /* 0x000fe20008100408 */
[----:B------:R-:W-:Y:S02]  /*4f30*/  @!P1 SEL R14, R13, R14, !P2 ;  /* 0x0000000e0d0e9207 */ /* 0x000fe40005000000 */
[----:B------:R-:W-:Y:S01]  /*4f40*/  @!P1 SEL R9, R8, R9, !P0 ;  /* 0x0000000908099207 */ /* 0x000fe20004000000 */
[----:B------:R-:W1:Y:S04]  /*4f50*/  SYNCS.PHASECHK.TRANS64.TRYWAIT P5, [UR7+0x148], R12 ;  /* 0x0001480cff0075a7 */ /* 0x000e6800080a1107 */
[----:B------:R-:W-:Y:S02]  /*4f60*/  @!P1 IMAD.IADD R0, R9, 0x1, -R14 ;  /* 0x0000000109009824 */ /* 0x000fe400078e0a0e */
[----:B------:R-:W-:Y:S02]  /*4f70*/  @!P1 IMAD.IADD R9, R14, 0x1, -R9 ;  /* 0x000000010e099824 */ /* 0x000fe400078e0a09 */
[----:B------:R-:W-:Y:S02]  /*4f80*/  @!P1 IMAD R13, R0, R3, R13 ;  /* 0x00000003000d9224 */ /* 0x000fe400078e020d */
[----:B------:R-:W-:Y:S01]  /*4f90*/  @!P1 IMAD R8, R9, R10, R8 ;  /* 0x0000000a09089224 */ /* 0x000fe200078e0208 */
[----:B-1----:R-:W-:Y:S06]  /*4fa0*/  @!P5 BRA `(.L_x_91) ;  /* 0x000000440004d947 */ /* 0x002fec0003800000 */
.L_x_207:
[----:B-1----:R-:W-:Y:S01]  /*4fb0*/  @!P4 IADD3 R3, P0, PT, R36, 0x580, RZ ;  /* 0x000005802403c810 */ /* 0x002fe20007f1e0ff */
[----:B------:R-:W-:Y:S01]  /*4fc0*/  VOTEU.ALL UP1, P4 ;  /* 0x0000000000ff7886 */ /* 0x000fe20002020000 */
[----:B------:R-:W-:Y:S01]  /*4fd0*/  UMOV UR18, 0x0 ;  /* 0x0000000000127882 */ /* 0x000fe20000000000 */
[----:B------:R-:W-:Y:S01]  /*4fe0*/  UMOV UR19, 0x10000000 ;  /* 0x1000000000137882 */ /* 0x000fe20000000000 */
[----:B------:R-:W-:Y:S01]  /*4ff0*/  @!P4 R2UR UR9, R3 ;  /* 0x000000000309c2ca */ /* 0x000fe200000e0000 */
[----:B------:R-:W-:Y:S01]  /*5000*/  @!P4 IMAD.X R0, RZ, RZ, R37, P0 ;  /* 0x000000ffff00c224 */ /* 0x000fe200000e0625 */
[----:B------:R-:W-:Y:S01]  /*5010*/  @!UP1 UIADD3 UR10, UPT, UPT, UR34, 0x60, URZ ;  /* 0x00000060220a9890 */ /* 0x000fe2000fffe0ff */
[----:B------:R-:W-:Y:S01]  /*5020*/  ISETP.NE.AND P0, PT, R27, 0x2, PT ;  /* 0x000000021b00780c */ /* 0x000fe20003f05270 */
[----:B------:R-:W-:Y:S01]  /*5030*/  UMOV UR11, UR35 ;  /* 0x00000023000b7c82 */ /* 0x000fe20008000000 */
[----:B------:R-:W-:Y:S01]  /*5040*/  UMOV UR12, UR36 ;  /* 0x00000024000c7c82 */ /* 0x000fe20008000000 */
[----:B------:R-:W-:Y:S01]  /*5050*/  @!P4 R2UR UR8, R0 ;  /* 0x000000000008c2ca */ /* 0x000fe200000e0000 */
[----:B------:R-:W-:Y:S01]  /*5060*/  IMAD.IADD R20, R8, 0x1, R58 ;  /* 0x0000000108147824 */ /* 0x000fe200078e023a */
[----:B------:R-:W-:Y:S01]  /*5070*/  @P3 R2UR UR36, R24 ;  /* 0x00000000182432ca */ /* 0x000fe200000e0000 */
[----:B------:R-:W-:Y:S01]  /*5080*/  IMAD.IADD R21, R13, 0x1, R60 ;  /* 0x000000010d157824 */ /* 0x000fe200078e023c */
[----:B------:R-:W-:Y:S02]  /*5090*/  SEL R0, RZ, 0x1, P0 ;  /* 0x00000001ff007807 */ /* 0x000fe40000000000 */
[----:B------:R-:W-:Y:S01]  /*50a0*/  LOP3.LUT R32, R32, 0x1, RZ, 0x3c, !PT ;  /* 0x0000000120207812 */ /* 0x000fe200078e3cff */
[----:B------:R-:W-:Y:S01]  /*50b0*/  IMAD.U32 R10, RZ, RZ, UR9 ;  /* 0x00000009ff0a7e24 */ /* 0x000fe2000f8e00ff */
[----:B------:R-:W-:Y:S01]  /*50c0*/  @!UP1 UIADD3 UR9, UPT, UPT, UR7, 0x128, URZ ;  /* 0x0000012807099890 */ /* 0x000fe2000fffe0ff */
[----:B------:R-:W-:Y:S02]  /*50d0*/  LOP3.LUT R25, R25, R0, RZ, 0x3c, !PT ;  /* 0x0000000019197212 */ /* 0x000fe400078e3cff */
[----:B------:R-:W-:Y:S02]  /*50e0*/  SEL R27, R27, RZ, P0 ;  /* 0x000000ff1b1b7207 */ /* 0x000fe40000000000 */
[----:B------:R-:W-:Y:S01]  /*50f0*/  IMAD.U32 R11, RZ, RZ, UR8 ;  /* 0x00000008ff0b7e24 */ /* 0x000fe2000f8e00ff */
[----:B------:R-:W-:Y:S01]  /*5100*/  @!P4 R2UR UR14, R10 ;  /* 0x000000000a0ec2ca */ /* 0x000fe200000e0000 */
[----:B------:R-:W-:Y:S01]  /*5110*/  @!UP1 UIADD3 UR8, UPT, UPT, UR7, 0x3400, URZ ;  /* 0x0000340007089890 */ /* 0x000fe2000fffe0ff */
[----:B------:R-:W-:Y:S02]  /*5120*/  VOTEU.ALL UP1, P4 ;  /* 0x0000000000ff7886 */ /* 0x000fe40002020000 */
[----:B------:R-:W-:Y:S11]  /*5130*/  @!P4 R2UR UR15, R11 ;  /* 0x000000000b0fc2ca */ /* 0x000ff600000e0000 */
[----:B------:R-:W-:Y:S02]  /*5140*/  @!UPT UIADD3 URZ, UPT, UPT, URZ, URZ, URZ ;  /* 0x000000fffffff290 */ /* 0x000fe4000fffe0ff */
[----:B------:R2:W-:Y:S01]  /*5150*/  @!UP1 UTMALDG.3D [UR8], [UR14], desc[UR18] ;  /* 0x000012080e0095b4 */ /* 0x0005e20008011000 */
[----:B------:R2:W-:Y:S01]  /*5160*/  @!P4 SYNCS.ARRIVE.TRANS64.RED.A0TR RZ, [UR7+0x128], R23 ;  /* 0x00012817ffffc9a7 */ /* 0x0005e20008300407 */
[----:B------:R-:W-:Y:S01]  /*5170*/  UPLOP3.LUT UP1, UPT, UPT, UPT, UPT, 0x80, 0x8 ;  /* 0x000000000008789c */ /* 0x000fe20003f2f070 */
[----:B------:R-:W-:Y:S01]  /*5180*/  SYNCS.ARRIVE.TRANS64.RED.A1T0 RZ, [UR13], RZ ;  /* 0x000000ffffff79a7 */ /* 0x000fe2000810040d */
[----:B------:R-:W-:Y:S09]  /*5190*/  @P3 BRA `(.L_x_92) ;  /* 0xfffffff000943947 */ /* 0x000ff2000383ffff */
[----:B------:R-:W-:-:S04]  /*51a0*/  SHF.L.U32 R3, R32, 0x1f, RZ ;  /* 0x0000001f20037819 */ /* 0x000fc800000006ff */
[----:B------:R-:W1:Y:S02]  /*51b0*/  SYNCS.PHASECHK.TRANS64.TRYWAIT P0, [UR7+0x130], R3 ;  /* 0x00013003ff0075a7 */ /* 0x000e640008001107 */
[----:B-1----:R-:W-:Y:S05]  /*51c0*/  @!P0 BRA `(.L_x_93) ;  /* 0x0000004000948947 */ /* 0x002fea0003800000 */
.L_x_209:
[----:B------:R-:W3:Y:S02]  /*51d0*/  SYNCS.PHASECHK.TRANS64.TRYWAIT P0, [UR7+0x138], R3 ;  /* 0x00013803ff0075a7 */ /* 0x000ee40008001107 */
[----:B---3--:R-:W-:Y:S05]  /*51e0*/  @!P0 BRA `(.L_x_94) ;  /* 0x0000004000a48947 */ /* 0x008fea0003800000 */
.L_x_211:
[----:B------:R-:W3:Y:S02]  /*51f0*/  SYNCS.PHASECHK.TRANS64.TRYWAIT P0, [UR7+0x140], R3 ;  /* 0x00014003ff0075a7 */ /* 0x000ee40008001107 */
[----:B---3--:R-:W-:Y:S05]  /*5200*/  @!P0 BRA `(.L_x_95) ;  /* 0x0000004000b48947 */ /* 0x008fea0003800000 */
.L_x_213:
[----:B-1----:R-:W-:-:S07]  /*5210*/  MOV R0, UR7 ;  /* 0x0000000700007c02 */ /* 0x002fce0008000f00 */
.L_x_96:
[----:B-1----:R-:W-:-:S04]  /*5220*/  SHF.L.U32 R3, R32, 0x1f, RZ ;  /* 0x0000001f20037819 */ /* 0x002fc800000006ff */
[----:B------:R1:W3:Y:S03]  /*5230*/  SYNCS.PHASECHK.TRANS64.TRYWAIT P0, [R0+URZ+0x148], R3 ;  /* 0x00014803000075a7 */ /* 0x0002e600080011ff */
[----:B---3--:R-:W-:Y:S05]  /*5240*/  @!P0 NANOSLEEP.SYNCS 0x989680 ;  /* 0x009896800000895d */ /* 0x008fea0003900000 */
[----:B------:R-:W3:Y:S02]  /*5250*/  @!P0 SYNCS.PHASECHK.TRANS64 P0, [R0+URZ+0x148], R3 ;  /* 0x00014803000085a7 */ /* 0x000ee400080010ff */
[----:B--23--:R-:W-:Y:S05]  /*5260*/  @P0 EXIT ;  /* 0x000000000000094d */ /* 0x00cfea0003800000 */
[----:B------:R-:W-:Y:S05]  /*5270*/  BRA `(.L_x_96) ;  /* 0xfffffffc00e87947 */ /* 0x000fea000383ffff */
.L_x_81:
[----:B------:R-:W-:-:S06]  /*5280*/  UISETP.GE.AND UP1, UPT, UR8, 0x4, UPT ;  /* 0x000000040800788c */ /* 0x000fcc000bf26270 */
[----:B------:R-:W-:-:S13]  /*5290*/  PLOP3.LUT P0, PT, PT, PT, UP1, 0x80, 0x8 ;  /* 0x000000000008781c */ /* 0x000fda0003f0f018 */
[----:B------:R-:W-:Y:S05]  /*52a0*/  @!P0 EXIT ;  /* 0x000000000000894d */ /* 0x000fea0003800000 */
[----:B------:R-:W-:Y:S01]  /*52b0*/  BAR.SYNC.DEFER_BLOCKING 0x6, 0xa0 ;  /* 0x0182800000007b1d */ /* 0x000fe20000010000 */
[C---:B------:R-:W-:Y:S01]  /*52c0*/  IMAD.SHL.U32 R7, R72.reuse, 0x20, RZ ;  /* 0x0000002048077824 */ /* 0x040fe200078e00ff */
[C---:B------:R-:W-:Y:S01]  /*52d0*/  LOP3.LUT P0, RZ, R72.reuse, 0x4, RZ, 0xc0, !PT ;  /* 0x0000000448ff7812 */ /* 0x040fe2000780c0ff */
[C---:B------:R-:W-:Y:S01]  /*52e0*/  IMAD.SHL.U32 R64, R72.reuse, 0x10, RZ ;  /* 0x0000001048407824 */ /* 0x040fe200078e00ff */
[----:B------:R-:W-:Y:S01]  /*52f0*/  CS2R R68, SRZ ;  /* 0x0000000000447805 */ /* 0x000fe2000001ff00 */
[C---:B------:R-:W-:Y:S01]  /*5300*/  IMAD.SHL.U32 R5, R72.reuse, 0x4, RZ ;  /* 0x0000000448057824 */ /* 0x040fe200078e00ff */
[----:B------:R-:W-:Y:S02]  /*5310*/  UMOV UR48, 0x400 ;  /* 0x0000040000307882 */ /* 0x000fe40000000000 */
[----:B------:R-:W1:Y:S01]  /*5320*/  LDC R63, c[0x0][0x370] ;  /* 0x0000dc00ff3f7b82 */ /* 0x000e620000000800 */
[----:B------:R-:W-:Y:S01]  /*5330*/  ULEA UR48, UR37, UR48, 0x18 ;  /* 0x0000003025307291 */ /* 0x000fe2000f8ec0ff */
[----:B------:R-:W-:Y:S01]  /*5340*/  LOP3.LUT R0, R7, 0xc0, RZ, 0xc0, !PT ;  /* 0x000000c007007812 */ /* 0x000fe200078ec0ff */
[----:B------:R-:W-:Y:S01]  /*5350*/  IMAD.U32 R32, R72, 0x10000, RZ ;  /* 0x0001000048207824 */ /* 0x000fe200078e00ff */
[----:B------:R-:W-:Y:S01]  /*5360*/  LOP3.LUT R64, R64, 0x600, RZ, 0xc0, !PT ;  /* 0x0000060040407812 */ /* 0x000fe200078ec0ff */
[----:B------:R-:W-:Y:S01]  /*5370*/  UIADD3 UR4, UPT, UPT, UR48, 0x400, URZ ;  /* 0x0000040030047890 */ /* 0x000fe2000fffe0ff */
[----:B------:R-:W-:Y:S01]  /*5380*/  LOP3.LUT R5, R0, 0x18, R5, 0xf8, !PT ;  /* 0x0000001800057812 */ /* 0x000fe200078ef805 */
[----:B------:R-:W-:Y:S01]  /*5390*/  IMAD.MOV.U32 R71, RZ, RZ, 0x20 ;  /* 0x00000020ff477424 */ /* 0x000fe200078e00ff */
[----:B------:R-:W2:Y:S01]  /*53a0*/  LDC R28, c[0x0][0xb0c] ;  /* 0x0002c300ff1c7b82 */ /* 0x000ea20000000800 */
[----:B------:R-:W-:Y:S01]  /*53b0*/  SHF.R.U32.HI R0, RZ, 0x1, R72 ;  /* 0x00000001ff007819 */ /* 0x000fe20000011648 */
[----:B------:R-:W-:Y:S01]  /*53c0*/  IMAD.MOV.U32 R70, RZ, RZ, 0x1 ;  /* 0x00000001ff467424 */ /* 0x000fe200078e00ff */
[--C-:B------:R-:W-:Y:S01]  /*53d0*/  LOP3.LUT R64, R64, 0x20, R7.reuse, 0xf8, !PT ;  /* 0x0000002040407812 */ /* 0x100fe200078ef807 */
[----:B------:R-:W-:Y:S01]  /*53e0*/  IMAD.MOV.U32 R30, RZ, RZ, RZ ;  /* 0x000000ffff1e7224 */ /* 0x000fe200078e00ff */
[----:B------:R-:W-:Y:S01]  /*53f0*/  LOP3.LUT R32, R32, 0x600000, RZ, 0xc0, !PT ;  /* 0x0060000020207812 */ /* 0x000fe200078ec0ff */
[----:B------:R-:W-:Y:S01]  /*5400*/  IMAD.MOV.U32 R75, RZ, RZ, RZ ;  /* 0x000000ffff4b7224 */ /* 0x000fe200078e00ff */
[----:B------:R-:W-:Y:S01]  /*5410*/  LOP3.LUT R5, R5, 0x8, R0, 0x78, !PT ;  /* 0x0000000805057812 */ /* 0x000fe200078e7800 */
[----:B------:R-:W4:Y:S01]  /*5420*/  LDC R61, c[0x0][0xb20] ;  /* 0x0002c800ff3d7b82 */ /* 0x000f220000000800 */
[----:B------:R-:W3:Y:S01]  /*5430*/  LDS R3, [UR48+0x210] ;  /* 0x00021030ff037984 */ /* 0x000ee20008000800 */
[----:B------:R-:W-:Y:S01]  /*5440*/  LOP3.LUT R64, R64, 0x100, R7, 0xf8, !PT ;  /* 0x0000010040407812 */ /* 0x000fe200078ef807 */
[----:B------:R-:W-:Y:S01]  /*5450*/  IMAD.U32 R66, RZ, RZ, UR4 ;  /* 0x00000004ff427e24 */ /* 0x000fe2000f8e00ff */
[----:B------:R-:W-:Y:S01]  /*5460*/  LOP3.LUT R72, R72, 0x60, RZ, 0xc0, !PT ;  /* 0x0000006048487812 */ /* 0x000fe200078ec0ff */
[----:B------:R-:W1:Y:S01]  /*5470*/  LDCU.64 UR52, c[0x0][0x348] ;  /* 0x00006900ff3477ac */ /* 0x000e620008000a00 */
[----:B------:R-:W-:-:S02]  /*5480*/  LOP3.LUT R64, R64, R5, RZ, 0xfc, !PT ;  /* 0x0000000540407212 */ /* 0x000fc400078efcff */
[----:B------:R-:W1:Y:S01]  /*5490*/  LDC R27, c[0x0][0xb30] ;  /* 0x0002cc00ff1b7b82 */ /* 0x000e620000000800 */
[----:B------:R-:W-:Y:S01]  /*54a0*/  SEL R71, R71, 0xffffffe0, !P0 ;  /* 0xffffffe047477807 */ /* 0x000fe20004000000 */
[----:B------:R-:W1:Y:S01]  /*54b0*/  LDCU.64 UR38, c[0x0][0x888] ;  /* 0x00011100ff2677ac */ /* 0x000e620008000a00 */
[----:B------:R-:W1:Y:S05]  /*54c0*/  LDCU.64 UR44, c[0x0][0x890] ;  /* 0x00011200ff2c77ac */ /* 0x000e6a0008000a00 */
[----:B------:R-:W1:Y:S01]  /*54d0*/  LDC.64 R56, c[0x0][0xb10] ;  /* 0x0002c400ff387b82 */ /* 0x000e620000000a00 */
[----:B------:R-:W-:Y:S01]  /*54e0*/  UMOV UR49, URZ ;  /* 0x000000ff00317c82 */ /* 0x000fe20008000000 */
[----:B------:R-:W-:-:S06]  /*54f0*/  UMOV UR51, URZ ;  /* 0x000000ff00337c82 */ /* 0x000fcc0008000000 */
[----:B------:R-:W1:Y:S08]  /*5500*/  LDC.64 R24, c[0x0][0xb18] ;  /* 0x0002c600ff187b82 */ /* 0x000e700000000a00 */
[----:B------:R-:W1:Y:S08]  /*5510*/  LDC.64 R22, c[0x0][0xb28] ;  /* 0x0002ca00ff167b82 */ /* 0x000e700000000a00 */
[----:B------:R-:W1:Y:S01]  /*5520*/  LDC.64 R54, c[0x0][0x8b0] ;  /* 0x00022c00ff367b82 */ /* 0x000e620000000a00 */
[----:B---3--:R-:W-:-:S07]  /*5530*/  IMAD.IADD R32, R3, 0x1, R32 ;  /* 0x0000000103207824 */ /* 0x008fce00078e0220 */
[----:B------:R-:W3:Y:S08]  /*5540*/  LDC.64 R52, c[0x0][0x8a8] ;  /* 0x00022a00ff347b82 */ /* 0x000ef00000000a00 */
[----:B--2-4-:R-:W1:Y:S02]  /*5550*/  LDC R62, c[0x0][0x374] ;  /* 0x0000dd00ff3e7b82 */ /* 0x014e640000000800 */
.L_x_140:
[C---:B------:R-:W-:Y:S02]  /*5560*/  LEA R0, R75.reuse, UR48, 0x3 ;  /* 0x000000304b007c11 */ /* 0x040fe4000f8e18ff */
[----:B------:R-:W-:Y:S02]  /*5570*/  SHF.L.U32 R3, R68, 0x1f, RZ ;  /* 0x0000001f44037819 */ /* 0x000fe400000006ff */
[----:B------:R-:W-:Y:S02]  /*5580*/  LEA R16, R75, UR48, 0x4 ;  /* 0x000000304b107c11 */ /* 0x000fe4000f8e20ff */
[----:B------:R-:W2:Y:S02]  /*5590*/  SYNCS.PHASECHK.TRANS64.TRYWAIT P0, [R0+URZ+0x160], R3 ;  /* 0x00016003000075a7 */ /* 0x000ea400080011ff */
[----:B-12---:R-:W-:Y:S05]  /*55a0*/  @!P0 BRA `(.L_x_97) ;  /* 0x0000003c00e48947 */ /* 0x006fea0003800000 */
.L_x_214:
[----:B------:R-:W4:Y:S01]  /*55b0*/  LDC.64 R12, c[0x0][0xb10] ;  /* 0x0002c400ff0c7b82 */ /* 0x000f220000000a00 */
[----:B------:R-:W3:Y:S01]  /*55c0*/  LDS.128 R16, [R16+0x1f0] ;  /* 0x0001f00010107984 */ /* 0x000ee20000000c00 */
[----:B-1----:R-:W-:Y:S01]  /*55d0*/  ISETP.NE.AND P1, PT, R27, 0x1, PT ;  /* 0x000000011b00780c */ /* 0x002fe20003f25270 */
[----:B--2---:R-:W-:Y:S01]  /*55e0*/  VIADD R0, R0, 0x170 ;  /* 0x0000017000007836 */ /* 0x004fe20000000000 */
[----:B------:R-:W-:Y:S04]  /*55f0*/  ISETP.GE.AND P0, PT, R26, 0x1, PT ;  /* 0x000000011a00780c */ /* 0x000fe80003f06270 */
[----:B------:R-:W1:Y:S01]  /*5600*/  LDC.64 R10, c[0x0][0xb18] ;  /* 0x0002c600ff0a7b82 */ /* 0x000e620000000a00 */
[----:B------:R-:W-:Y:S01]  /*5610*/  PRMT R0, RZ, 0x654, R0 ;  /* 0x00000654ff007816 */ /* 0x000fe20000000000 */
[----:B------:R-:W-:Y:S01]  /*5620*/  @!PT LDS RZ, [RZ] ;  /* 0x00000000fffff984 */ /* 0x000fe20000000800 */
[----:B------:R-:W-:Y:S01]  /*5630*/  @!PT LDS RZ, [RZ] ;  /* 0x00000000fffff984 */ /* 0x000fe20000000800 */
[----:B------:R-:W-:Y:S01]  /*5640*/  @!PT LDS RZ, [RZ] ;  /* 0x00000000fffff984 */ /* 0x000fe20000000800 */
[----:B------:R-:W-:Y:S01]  /*5650*/  @!PT LDS RZ, [RZ] ;  /* 0x00000000fffff984 */ /* 0x000fe20000000800 */
[----:B------:R2:W-:Y:S06]  /*5660*/  MEMBAR.ALL.CTA ;  /* 0x0000000000007992 */ /* 0x0005ec0000008000 */
[----:B--2---:R-:W2:Y:S01]  /*5670*/  FENCE.VIEW.ASYNC.S ;  /* 0x00000000000073c6 */ /* 0x004ea20000000000 */
[----:B------:R-:W1:Y:S08]  /*5680*/  @!P1 LDC R14, c[0x0][0xb20] ;  /* 0x0002c800ff0e9b82 */ /* 0x000e700000000800 */
[----:B------:R-:W1:Y:S01]  /*5690*/  @!P1 LDC R9, c[0x0][0xb0c] ;  /* 0x0002c300ff099b82 */ /* 0x000e620000000800 */
[----:B--2---:R2:W-:Y:S01]  /*56a0*/  SYNCS.ARRIVE.TRANS64.RED.A1T0 RZ, [R0+URZ], RZ ;  /* 0x000000ff00ff79a7 */ /* 0x0045e200081004ff */
[----:B---3--:R-:W-:Y:S04]  /*56b0*/  LOP3.LUT P4, RZ, R18, 0x1, RZ, 0xc0, !PT ;  /* 0x0000000112ff7812 */ /* 0x008fe8000788c0ff */
[----:B------:R-:W-:Y:S09]  /*56c0*/  P2R R73, PR, RZ, 0x10 ;  /* 0x00000010ff497803 */ /* 0x000ff20000000000 */
[----:B------:R-:W-:Y:S02]  /*56d0*/  @P4 MOV R31, R16 ;  /* 0x00000010001f4202 */ /* 0x000fe40000000f00 */
[----:B------:R-:W-:Y:S01]  /*56e0*/  @P4 LOP3.LUT R29, R17, 0xffff, RZ, 0xc0, !PT ;  /* 0x0000ffff111d4812 */ /* 0x000fe200078ec0ff */
[----:B--2-4-:R-:W-:Y:S06]  /*56f0*/  @!P0 BRA `(.L_x_98) ;  /* 0x0000000000a48947 */ /* 0x014fec0003800000 */
[----:B------:R-:W-:Y:S01]  /*5700*/  IMAD.HI.U32 R36, R62, R25, RZ ;  /* 0x000000193e247227 */ /* 0x000fe200078e00ff */
[----:B------:R-:W-:Y:S02]  /*5710*/  ISETP.NE.AND P0, PT, R24, 0x1, PT ;  /* 0x000000011800780c */ /* 0x000fe40003f05270 */
[----:B------:R-:W-:Y:S01]  /*5720*/  ISETP.NE.AND P2, PT, R26, 0x1, PT ;  /* 0x000000011a00780c */ /* 0x000fe20003f45270 */
[-C--:B------:R-:W-:Y:S01]  /*5730*/  IMAD.HI.U32 R34, R63, R56.reuse, RZ ;  /* 0x000000383f227227 */ /* 0x080fe200078e00ff */
[----:B------:R-:W-:Y:S02]  /*5740*/  SHF.R.U32.HI R37, RZ, R61, R36 ;  /* 0x0000003dff257219 */ /* 0x000fe40000011624 */
[----:B------:R-:W-:Y:S01]  /*5750*/  ISETP.NE.AND P3, PT, R28, 0x1, PT ;  /* 0x000000011c00780c */ /* 0x000fe20003f65270 */
[----:B------:R-:W-:Y:S01]  /*5760*/  IMAD.HI.U32 R40, R29, R25, RZ ;  /* 0x000000191d287227 */ /* 0x000fe200078e00ff */
[----:B------:R-:W-:Y:S02]  /*5770*/  SHF.R.U32.HI R34, RZ, R57, R34 ;  /* 0x00000039ff227219 */ /* 0x000fe40000011622 */
[----:B------:R-:W-:Y:S01]  /*5780*/  SEL R3, R62, R37, !P0 ;  /* 0x000000253e037207 */ /* 0x000fe20004000000 */
[----:B------:R-:W-:Y:S01]  /*5790*/  IMAD.HI.U32 R38, R31, R56, RZ ;  /* 0x000000381f267227 */ /* 0x000fe200078e00ff */
[----:B------:R-:W-:Y:S03]  /*57a0*/  SEL R7, R63, R34, !P3 ;  /* 0x000000223f077207 */ /* 0x000fe60005800000 */
[-C--:B------:R-:W-:Y:S01]  /*57b0*/  IMAD.HI.U32 R34, R3, R22.reuse, RZ ;  /* 0x0000001603227227 */ /* 0x080fe200078e00ff */
[----:B------:R-:W-:Y:S03]  /*57c0*/  SHF.R.U32.HI R38, RZ, R57, R38 ;  /* 0x00000039ff267219 */ /* 0x000fe60000011626 */
[----:B------:R-:W-:Y:S01]  /*57d0*/  IMAD.HI.U32 R36, R7, R22, RZ ;  /* 0x0000001607247227 */ /* 0x000fe200078e00ff */
[----:B------:R-:W-:Y:S02]  /*57e0*/  @P2 SHF.R.U32.HI R3, RZ, R23, R34 ;  /* 0x00000017ff032219 */ /* 0x000fe40000011622 */
[----:B------:R-:W-:Y:S02]  /*57f0*/  SHF.R.U32.HI R34, RZ, R61, R40 ;  /* 0x0000003dff227219 */ /* 0x000fe40000011628 */
[----:B------:R-:W-:Y:S01]  /*5800*/  @P2 SHF.R.U32.HI R7, RZ, R23, R36 ;  /* 0x00000017ff072219 */ /* 0x000fe20000011624 */
[C---:B------:R-:W-:Y:S01]  /*5810*/  IMAD R2, R26.reuse, R3, RZ ;  /* 0x000000031a027224 */ /* 0x040fe200078e02ff */
[----:B------:R-:W-:Y:S02]  /*5820*/  SEL R5, R29, R34, !P0 ;  /* 0x000000221d057207 */ /* 0x000fe40004000000 */
[----:B------:R-:W-:Y:S01]  /*5830*/  SEL R3, R31, R38, !P3 ;  /* 0x000000261f037207 */ /* 0x000fe20005800000 */
[----:B------:R-:W-:Y:S01]  /*5840*/  IMAD R4, R26, R7, RZ ;  /* 0x000000071a047224 */ /* 0x000fe200078e02ff */
[C---:B------:R-:W-:Y:S01]  /*5850*/  ISETP.GE.AND P0, PT, R5.reuse, R2, PT ;  /* 0x000000020500720c */ /* 0x040fe20003f06270 */
[----:B------:R-:W-:Y:S03]  /*5860*/  IMAD.HI.U32 R6, R5, R22, RZ ;  /* 0x0000001605067227 */ /* 0x000fe600078e00ff */
[----:B------:R-:W-:Y:S01]  /*5870*/  ISETP.GE.OR P0, PT, R3, R4, P0 ;  /* 0x000000040300720c */ /* 0x000fe20000706670 */
[----:B------:R-:W-:Y:S01]  /*5880*/  IMAD.MOV R4, RZ, RZ, -R3 ;  /* 0x000000ffff047224 */ /* 0x000fe200078e0a03 */
[-C--:B------:R-:W-:Y:S03]  /*5890*/  SHF.R.U32.HI R6, RZ, R23.reuse, R6 ;  /* 0x00000017ff067219 */ /* 0x080fe60000011606 */
[----:B------:R-:W-:Y:S01]  /*58a0*/  IMAD R31, R28, R4, R31 ;  /* 0x000000041c1f7224 */ /* 0x000fe200078e021f */
[----:B------:R-:W-:Y:S05]  /*58b0*/  SEL R15, R5, R6, !P2 ;  /* 0x00000006050f7207 */ /* 0x000fea0005000000 */
[----:B------:R-:W-:Y:S02]  /*58c0*/  IMAD.MOV R6, RZ, RZ, -R15 ;  /* 0x000000ffff067224 */ /* 0x000fe400078e0a0f */
[C---:B------:R-:W-:Y:S04]  /*58d0*/  @!P0 IMAD.HI.U32 R2, R3.reuse, R22, RZ ;  /* 0x0000001603028227 */ /* 0x040fe800078e00ff */
[----:B------:R-:W-:Y:S01]  /*58e0*/  IMAD R6, R26, R6, R5 ;  /* 0x000000061a067224 */ /* 0x000fe200078e0205 */
[----:B------:R-:W-:Y:S04]  /*58f0*/  @!P0 SHF.R.U32.HI R2, RZ, R23, R2 ;  /* 0x00000017ff028219 */ /* 0x000fe80000011602 */
[----:B------:R-:W-:Y:S02]  /*5900*/  @!P0 SEL R0, R3, R2, !P2 ;  /* 0x0000000203008207 */ /* 0x000fe40005000000 */
[----:B------:R-:W-:Y:S02]  /*5910*/  IADD3 R2, PT, PT, -R5, RZ, RZ ;  /* 0x000000ff05027210 */ /* 0x000fe40007ffe1ff */
[----:B------:R-:W-:Y:S01]  /*5920*/  @!P0 IADD3 R8, PT, PT, R15, -R0, RZ ;  /* 0x800000000f088210 */ /* 0x000fe20007ffe0ff */
[----:B------:R-:W-:Y:S02]  /*5930*/  @!P0 IMAD R0, R7, R6, R0 ;  /* 0x0000000607008224 */ /* 0x000fe400078e0200 */
[----:B------:R-:W-:Y:S02]  /*5940*/  IMAD R29, R24, R2, R29 ;  /* 0x00000002181d7224 */ /* 0x000fe400078e021d */
[----:B------:R-:W-:Y:S02]  /*5950*/  @!P0 IMAD R5, R8, R26, R3 ;  /* 0x0000001a08058224 */ /* 0x000fe400078e0203 */
[----:B------:R-:W-:Y:S04]  /*5960*/  @!P0 IMAD.MOV.U32 R3, RZ, RZ, R0 ;  /* 0x000000ffff038224 */ /* 0x000fe800078e0000 */
[----:B------:R-:W-:Y:S02]  /*5970*/  IMAD R31, R3, R28, R31 ;  /* 0x0000001c031f7224 */ /* 0x000fe400078e021f */
[----:B------:R-:W-:Y:S07]  /*5980*/  IMAD R29, R5, R24, R29 ;  /* 0x00000018051d7224 */ /* 0x000fee00078e021d */
.L_x_98:
[----:B-1----:R-:W-:Y:S01]  /*5990*/  @!P1 ISETP.NE.AND P0, PT, R10, 0x1, PT ;  /* 0x000000010a00980c */ /* 0x002fe20003f05270 */
[----:B------:R-:W-:Y:S01]  /*59a0*/  @!P1 IMAD.HI.U32 R3, R29, R11, RZ ;  /* 0x0000000b1d039227 */ /* 0x000fe200078e00ff */
[----:B------:R-:W-:Y:S01]  /*59b0*/  R2UR UR42, R21 ;  /* 0x00000000152a72ca */ /* 0x000fe200000e0000 */
[----:B------:R-:W-:Y:S01]  /*59c0*/  BSSY.RECONVERGENT B6, `(.L_x_99) ;  /* 0x0000031000067945 */ /* 0x000fe20003800200 */
[----:B------:R-:W-:Y:S01]  /*59d0*/  R2UR UR41, R20 ;  /* 0x00000000142972ca */ /* 0x000fe200000e0000 */
[----:B------:R-:W-:Y:S01]  /*59e0*/  @!P1 IMAD.HI.U32 R0, R31, R12, RZ ;  /* 0x0000000c1f009227 */ /* 0x000fe200078e00ff */
[----:B------:R-:W-:Y:S02]  /*59f0*/  @!P1 SHF.R.U32.HI R2, RZ, R14, R3 ;  /* 0x0000000eff029219 */ /* 0x000fe40000011603 */
[----:B------:R-:W-:Y:S01]  /*5a00*/  @!P1 ISETP.NE.AND P2, PT, R9, 0x1, PT ;  /* 0x000000010900980c */ /* 0x000fe20003f45270 */
[----:B------:R-:W-:Y:S01]  /*5a10*/  VIADD R75, R75, 0x1 ;  /* 0x000000014b4b7836 */ /* 0x000fe20000000000 */
[----:B------:R-:W-:Y:S02]  /*5a20*/  @!P1 SEL R2, R29, R2, !P0 ;  /* 0x000000021d029207 */ /* 0x000fe40004000000 */
[----:B------:R-:W-:Y:S02]  /*5a30*/  @!P1 SHF.R.U32.HI R0, RZ, R13, R0 ;  /* 0x0000000dff009219 */ /* 0x000fe40000011600 */
[----:B------:R-:W-:Y:S01]  /*5a40*/  LOP3.LUT P0, RZ, R66, 0x1b0, RZ, 0xc0, !PT ;  /* 0x000001b042ff7812 */ /* 0x000fe2000780c0ff */
[----:B------:R-:W-:Y:S01]  /*5a50*/  USHF.L.U32 UR42, UR42, 0x6, URZ ;  /* 0x000000062a2a7899 */ /* 0x000fe200080006ff */
[----:B------:R-:W-:Y:S01]  /*5a60*/  @!P1 SEL R3, R31, R0, !P2 ;  /* 0x000000001f039207 */ /* 0x000fe20005000000 */
[----:B------:R-:W-:Y:S01]  /*5a70*/  USHF.L.U32 UR41, UR41, 0x7, URZ ;  /* 0x0000000729297899 */ /* 0x000fe200080006ff */
[----:B------:R-:W-:Y:S03]  /*5a80*/  @P4 SHF.R.U32.HI R67, RZ, 0x10, R17 ;  /* 0x00000010ff434819 */ /* 0x000fe60000011611 */
[----:B------:R-:W-:Y:S02]  /*5a90*/  @!P1 IMAD.IADD R0, R2, 0x1, -R3 ;  /* 0x0000000102009824 */ /* 0x000fe400078e0a03 */
[----:B------:R-:W-:Y:S02]  /*5aa0*/  @!P1 IMAD.IADD R2, R3, 0x1, -R2 ;  /* 0x0000000103029824 */ /* 0x000fe400078e0a02 */
[----:B------:R-:W-:Y:S02]  /*5ab0*/  @!P1 IMAD R31, R0, R9, R31 ;  /* 0x00000009001f9224 */ /* 0x000fe400078e021f */
[----:B------:R-:W-:Y:S01]  /*5ac0*/  @!P1 IMAD R29, R2, R10, R29 ;  /* 0x0000000a021d9224 */ /* 0x000fe200078e021d */
[----:B------:R-:W-:Y:S06]  /*5ad0*/  @!P0 BRA `(.L_x_100) ;  /* 0x00000000007c8947 */ /* 0x000fec0003800000 */
[----:B------:R-:W1:Y:S01]  /*5ae0*/  LDCU.64 UR8, c[0x4][0x80] ;  /* 0x01001000ff0877ac */ /* 0x000e620008000a00 */
[----:B------:R-:W-:Y:S01]  /*5af0*/  MOV R2, 0x0 ;  /* 0x0000000000027802 */ /* 0x000fe20000000f00 */
[----:B------:R-:W-:Y:S02]  /*5b00*/  HFMA2 R12, -RZ, RZ, 0, 5.9604644775390625e-08 ;  /* 0x00000001ff0c7431 */ /* 0x000fe400000001ff */
[----:B------:R-:W-:Y:S01]  /*5b10*/  IMAD.MOV.U32 R8, RZ, RZ, 0x70 ;  /* 0x00000070ff087424 */ /* 0x000fe200078e00ff */
[----:B------:R2:W3:Y:S01]  /*5b20*/  LDC.64 R14, c[0x4][R2] ;  /* 0x01000000020e7b82 */ /* 0x0004e20000000a00 */
[----:B------:R-:W4:Y:S01]  /*5b30*/  LDCU.64 UR6, c[0x4][0x88] ;  /* 0x01001100ff0677ac */ /* 0x000f220008000a00 */
[----:B------:R-:W-:Y:S01]  /*5b40*/  IMAD.MOV.U32 R13, RZ, RZ, RZ ;  /* 0x000000ffff0d7224 */ /* 0x000fe200078e00ff */
[----:B------:R-:W2:Y:S01]  /*5b50*/  LDCU.64 UR4, c[0x4][0x8] ;  /* 0x01000100ff0477ac */ /* 0x000ea20008000a00 */
[----:B-1----:R-:W-:Y:S01]  /*5b60*/  MOV R5, UR9 ;  /* 0x0000000900057c02 */ /* 0x002fe20008000f00 */
[----:B------:R-:W-:Y:S01]  /*5b70*/  IMAD.U32 R4, RZ, RZ, UR8 ;  /* 0x00000008ff047e24 */ /* 0x000fe2000f8e00ff */
[----:B----4-:R-:W-:Y:S01]  /*5b80*/  MOV R7, UR7 ;  /* 0x0000000700077c02 */ /* 0x010fe20008000f00 */
[----:B------:R-:W-:Y:S01]  /*5b90*/  IMAD.U32 R6, RZ, RZ, UR6 ;  /* 0x00000006ff067e24 */ /* 0x000fe2000f8e00ff */
[----:B--2---:R-:W-:Y:S01]  /*5ba0*/  MOV R11, UR5 ;  /* 0x00000005000b7c02 */ /* 0x004fe20008000f00 */
[----:B------:R-:W-:Y:S02]  /*5bb0*/  IMAD.U32 R10, RZ, RZ, UR4 ;  /* 0x00000004ff0a7e24 */ /* 0x000fe4000f8e00ff */
[----:B------:R-:W-:Y:S07]  /*5bc0*/  LEPC R20, `(.L_x_101) ;  /* 0x000000001014794e */ /* 0x000fee0000000000 */
[----:B---3-5:R-:W-:Y:S05]  /*5bd0*/  CALL.ABS.NOINC R14 ;  /* 0x000000000e007343 */ /* 0x028fea0003c00000 */
.L_x_101:
[----:B------:R-:W1:Y:S01]  /*5be0*/  LDCU.64 UR8, c[0x4][0x80] ;  /* 0x01001000ff0877ac */ /* 0x000e620008000a00 */
[----:B------:R-:W2:Y:S01]  /*5bf0*/  LDC.64 R2, c[0x4][R2] ;  /* 0x0100000002027b82 */ /* 0x000ea20000000a00 */
[----:B------:R-:W-:Y:S02]  /*5c00*/  HFMA2 R12, -RZ, RZ, 0, 5.9604644775390625e-08 ;  /* 0x00000001ff0c7431 */ /* 0x000fe400000001ff */
[----:B------:R-:W-:Y:S02]  /*5c10*/  IMAD.MOV.U32 R8, RZ, RZ, 0x70 ;  /* 0x00000070ff087424 */ /* 0x000fe400078e00ff */
[----:B------:R-:W-:Y:S01]  /*5c20*/  IMAD.MOV.U32 R13, RZ, RZ, RZ ;  /* 0x000000ffff0d7224 */ /* 0x000fe200078e00ff */
[----:B------:R-:W3:Y:S01]  /*5c30*/  LDCU.64 UR6, c[0x4][0x88] ;  /* 0x01001100ff0677ac */ /* 0x000ee20008000a00 */
[----:B------:R-:W4:Y:S01]  /*5c40*/  LDCU.64 UR4, c[0x4][0x8] ;  /* 0x01000100ff0477ac */ /* 0x000f220008000a00 */
[----:B-1----:R-:W-:Y:S02]  /*5c50*/  MOV R4, UR8 ;  /* 0x0000000800047c02 */ /* 0x002fe40008000f00 */
[----:B------:R-:W-:Y:S02]  /*5c60*/  MOV R5, UR9 ;  /* 0x0000000900057c02 */ /* 0x000fe40008000f00 */
[----:B---3--:R-:W-:Y:S01]  /*5c70*/  MOV R7, UR7 ;  /* 0x0000000700077c02 */ /* 0x008fe20008000f00 */
[----:B------:R-:W-:Y:S01]  /*5c80*/  IMAD.U32 R6, RZ, RZ, UR6 ;  /* 0x00000006ff067e24 */ /* 0x000fe2000f8e00ff */
[----:B----4-:R-:W-:Y:S01]  /*5c90*/  MOV R11, UR5 ;  /* 0x00000005000b7c02 */ /* 0x010fe20008000f00 */
[----:B------:R-:W-:Y:S02]  /*5ca0*/  IMAD.U32 R10, RZ, RZ, UR4 ;  /* 0x00000004ff0a7e24 */ /* 0x000fe4000f8e00ff */
[----:B------:R-:W-:Y:S07]  /*5cb0*/  LEPC R20, `(.L_x_100) ;  /* 0x000000001014794e */ /* 0x000fee0000000000 */
[----:B--2---:R-:W-:Y:S05]  /*5cc0*/  CALL.ABS.NOINC R2 ;  /* 0x0000000002007343 */ /* 0x004fea0003c00000 */
.L_x_100:
[----:B------:R-:W-:Y:S05]  /*5cd0*/  BSYNC.RECONVERGENT B6 ;  /* 0x0000000000067941 */ /* 0x000fea0003800200 */
.L_x_99:
[----:B------:R-:W-:Y:S01]  /*5ce0*/  ISETP.NE.U32.AND P4, PT, R54, RZ, PT ;  /* 0x000000ff3600720c */ /* 0x000fe20003f85070 */
[----:B------:R-:W-:Y:S01]  /*5cf0*/  UISETP.NE.AND UP2, UPT, UR50, URZ, UPT ;  /* 0x000000ff3200728c */ /* 0x000fe2000bf45270 */
[----:B------:R-:W-:Y:S01]  /*5d00*/  ISETP.NE.U32.AND P2, PT, RZ, UR38, PT ;  /* 0x00000026ff007c0c */ /* 0x000fe2000bf45070 */
[----:B------:R-:W-:Y:S01]  /*5d10*/  UISETP.NE.U32.AND UP1, UPT, UR44, URZ, UPT ;  /* 0x000000ff2c00728c */ /* 0x000fe2000bf25070 */
[----:B------:R-:W-:Y:S01]  /*5d20*/  ISETP.NE.AND.EX P4, PT, R55, RZ, PT, P4 ;  /* 0x000000ff3700720c */ /* 0x000fe20003f85340 */
[----:B------:R-:W-:Y:S01]  /*5d30*/  UPLOP3.LUT UP0, UPT, UPT, UPT, UPT, 0x40, 0x4 ;  /* 0x000000000004789c */ /* 0x000fe20003f0e870 */
[----:B------:R-:W-:Y:S01]  /*5d40*/  ISETP.NE.AND.EX P2, PT, RZ, UR39, PT, P2 ;  /* 0x00000027ff007c0c */ /* 0x000fe2000bf45320 */
[----:B------:R-:W-:Y:S01]  /*5d50*/  UISETP.NE.AND.EX UP1, UPT, UR45, URZ, UPT, UP1 ;  /* 0x000000ff2d00728c */ /* 0x000fe2000bf25310 */
[----:B------:R-:W-:Y:S04]  /*5d60*/  PLOP3.LUT P1, PT, PT, PT, UP2, 0x80, 0x8 ;  /* 0x000000000008781c */ /* 0x000fe80003f2f028 */
[----:B------:R-:W-:Y:S06]  /*5d70*/  @UP2 UPLOP3.LUT UP0, UPT, UPT, UPT, UP1, 0x80, 0x8 ;  /* 0x000000000008289c */ /* 0x000fec0003f0f010 */
[----:B------:R-:W-:Y:S01]  /*5d80*/  PLOP3.LUT P0, PT, PT, PT, UP0, 0x80, 0x8 ;  /* 0x000000000008781c */ /* 0x000fe20003f0f008 */
[----:B------:R-:W-:Y:S01]  /*5d90*/  @!UPT UIADD3 URZ, UPT, UPT, URZ, URZ, URZ ;  /* 0x000000fffffff290 */ /* 0x000fe2000fffe0ff */
[----:B------:R-:W-:Y:S11]  /*5da0*/  BRA.U !UP1, `(.L_x_102) ;  /* 0x0000000109387547 */ /* 0x000ff6000b800000 */
[----:B------:R-:W-:Y:S01]  /*5db0*/  UISETP.NE.U32.AND UP0, UPT, UR38, URZ, UPT ;  /* 0x000000ff2600728c */ /* 0x000fe2000bf05070 */
[----:B------:R-:W-:Y:S02]  /*5dc0*/  HFMA2 R0, -RZ, RZ, 0, 5.9604644775390625e-08 ;  /* 0x00000001ff007431 */ /* 0x000fe400000001ff */
[----:B------:R-:W-:Y:S01]  /*5dd0*/  IMAD.MOV.U32 R59, RZ, RZ, 0x1 ;  /* 0x00000001ff3b7424 */ /* 0x000fe200078e00ff */
[----:B------:R-:W-:Y:S06]  /*5de0*/  UISETP.NE.AND.EX UP0, UPT, UR39, URZ, UPT, UP0 ;  /* 0x000000ff2700728c */ /* 0x000fec000bf05300 */
[----:B------:R-:W-:Y:S05]  /*5df0*/  PLOP3.LUT P3, PT, PT, PT, UP0, 0x80, 0x8 ;  /* 0x000000000008781c */ /* 0x000fea0003f6f008 */
[----:B------:R-:W1:Y:S01]  /*5e00*/  @UP0 LDCU.64 UR6, c[0x0][0x888] ;  /* 0x00011100ff0607ac */ /* 0x000e620008000a00 */
[----:B------:R-:W-:Y:S07]  /*5e10*/  @UP0 UIMAD UR4, UR36, UR44, URZ ;  /* 0x0000002c240402a4 */ /* 0x000fee000f8e02ff */
[----:B------:R-:W-:Y:S01]  /*5e20*/  @!P3 PRMT R59, R0, 0x7610, R59 ;  /* 0x00007610003bb816 */ /* 0x000fe2000000003b */
[----:B-1----:R-:W-:Y:S03]  /*5e30*/  @UP0 UIMAD.WIDE UR6, UR4, 0x4, UR6 ;  /* 0x00000004040608a5 */ /* 0x002fe6000f8e0206 */
[----:B------:R-:W1:Y:S03]  /*5e40*/  @!UP0 LDCU UR4, c[0x0][0x880] ;  /* 0x00011000ff0487ac */ /* 0x000e660008000800 */
[----:B------:R-:W-:Y:S01]  /*5e50*/  IMAD.U32 R2, RZ, RZ, UR6 ;  /* 0x00000006ff027e24 */ /* 0x000fe2000f8e00ff */
[----:B------:R-:W-:Y:S05]  /*5e60*/  MOV R3, UR7 ;  /* 0x0000000700037c02 */ /* 0x000fea0008000f00 */
[----:B-----5:R2:W5:Y:S02]  /*5e70*/  @P3 LDG.E R35, desc[UR46][R2.64] ;  /* 0x0000002e02233981 */ /* 0x020564000c1e1900 */
[----:B-12---:R-:W-:Y:S02]  /*5e80*/  @!P3 IMAD.U32 R35, RZ, RZ, UR4 ;  /* 0x00000004ff23be24 */ /* 0x006fe4000f8e00ff */
.L_x_102:
[----:B------:R-:W-:Y:S05]  /*5e90*/  @!P4 BRA `(.L_x_103) ;  /* 0x000000000020c947 */ /* 0x000fea0003800000 */
[----:B------:R-:W-:Y:S04]  /*5ea0*/  ISETP.NE.U32.AND P3, PT, R52, RZ, PT ;  /* 0x000000ff3400720c */ /* 0x000fe80003f65070 */
[----:B------:R-:W-:Y:S11]  /*5eb0*/  ISETP.NE.AND.EX P3, PT, R53, RZ, PT, P3 ;  /* 0x000000ff3500720c */ /* 0x000ff60003f65330 */
[----:B------:R-:W-:Y:S02]  /*5ec0*/  @!UPT UIADD3 URZ, UPT, UPT, URZ, URZ, URZ ;  /* 0x000000fffffff290 */ /* 0x000fe4000fffe0ff */
[----:B------:R-:W1:Y:S01]  /*5ed0*/  @P3 LDC.64 R2, c[0x0][0x8a8] ;  /* 0x00022a00ff023b82 */ /* 0x000e620000000a00 */
[----:B------:R-:W-:Y:S04]  /*5ee0*/  @P3 IMAD R0, R54, UR36, RZ ;  /* 0x0000002436003c24 */ /* 0x000fe8000f8e02ff */
[----:B-1----:R-:W-:Y:S05]  /*5ef0*/  @P3 IMAD.WIDE R2, R0, 0x4, R2 ;  /* 0x0000000400023825 */ /* 0x002fea00078e0202 */
[----:B-----5:R1:W5:Y:S02]  /*5f00*/  @P3 LDG.E R33, desc[UR46][R2.64] ;  /* 0x0000002e02213981 */ /* 0x020364000c1e1900 */
[----:B-1----:R-:W2:Y:S02]  /*5f10*/  @!P3 LDC R33, c[0x0][0x8a0] ;  /* 0x00022800ff21bb82 */ /* 0x002ea40000000800 */
.L_x_103:
[----:B-----5:R-:W-:Y:S01]  /*5f20*/  FSETP.NEU.AND P3, PT, R35, RZ, PT ;  /* 0x000000ff2300720b */ /* 0x020fe20003f6d000 */
[----:B------:R-:W-:Y:S01]  /*5f30*/  IMAD.SHL.U32 R80, R64, 0x2, RZ ;  /* 0x0000000240507824 */ /* 0x000fe200078e00ff */
[----:B------:R-:W-:Y:S01]  /*5f40*/  SEL R7, RZ, 0xffffffff, P2 ;  /* 0xffffffffff077807 */ /* 0x000fe20001000000 */
[----:B------:R-:W-:Y:S01]  /*5f50*/  BSSY B1, `(.L_x_104) ;  /* 0x0000036000017945 */ /* 0x000fe20003800000 */
[----:B------:R-:W-:Y:S01]  /*5f60*/  @P1 LOP3.LUT P2, RZ, R59, 0xff, RZ, 0xc0, !PT ;  /* 0x000000ff3bff1812 */ /* 0x000fe2000784c0ff */
[----:B------:R-:W-:Y:S01]  /*5f70*/  VIADD R78, R80, UR48 ;  /* 0x00000030504e7c36 */ /* 0x000fe20008000000 */
[----:B------:R-:W-:Y:S01]  /*5f80*/  @P1 SEL R2, RZ, 0xffffffff, P3 ;  /* 0xffffffffff021807 */ /* 0x000fe20001800000 */
[----:B------:R-:W-:Y:S01]  /*5f90*/  IMAD.MOV.U32 R81, RZ, RZ, 0x1 ;  /* 0x00000001ff517424 */ /* 0x000fe200078e00ff */
[----:B------:R-:W-:Y:S01]  /*5fa0*/  LOP3.LUT R70, R70, 0x1, RZ, 0x3c, !PT ;  /* 0x0000000146467812 */ /* 0x000fe200078e3cff */
[----:B------:R-:W-:Y:S01]  /*5fb0*/  IMAD.MOV.U32 R39, RZ, RZ, RZ ;  /* 0x000000ffff277224 */ /* 0x000fe200078e00ff */
[----:B------:R-:W-:Y:S02]  /*5fc0*/  @P0 SEL R2, R7, R2, !P2 ;  /* 0x0000000207020207 */ /* 0x000fe40005000000 */
[----:B------:R-:W-:Y:S02]  /*5fd0*/  CS2R R50, SRZ ;  /* 0x0000000000327805 */ /* 0x000fe4000001ff00 */
[----:B------:R-:W-:Y:S02]  /*5fe0*/  LEA R79, R30, UR48, 0x3 ;  /* 0x000000301e4f7c11 */ /* 0x000fe4000f8e18ff */
[----:B------:R-:W-:Y:S02]  /*5ff0*/  CS2R R48, SRZ ;  /* 0x0000000000307805 */ /* 0x000fe4000001ff00 */
[----:B------:R-:W-:Y:S02]  /*6000*/  @P1 LOP3.LUT R2, R2, 0x1, RZ, 0xc0, !PT ;  /* 0x0000000102021812 */ /* 0x000fe400078ec0ff */
[----:B------:R-:W-:Y:S02]  /*6010*/  CS2R R42, SRZ ;  /* 0x00000000002a7805 */ /* 0x000fe4000001ff00 */
[----:B------:R-:W-:Y:S02]  /*6020*/  SHF.L.U32 R0, R69, 0x1f, RZ ;  /* 0x0000001f45007819 */ /* 0x000fe400000006ff */
[----:B------:R-:W-:Y:S02]  /*6030*/  CS2R R40, SRZ ;  /* 0x0000000000287805 */ /* 0x000fe4000001ff00 */
[----:B------:R-:W-:Y:S01]  /*6040*/  ISETP.NE.U32.OR P5, PT, R2, 0x1, !P1 ;  /* 0x000000010200780c */ /* 0x000fe20004fa5470 */
[----:B------:R-:W-:Y:S01]  /*6050*/  IMAD.IADD R77, R71, 0x1, R78 ;  /* 0x00000001474d7824 */ /* 0x000fe200078e024e */
[----:B------:R-:W-:Y:S02]  /*6060*/  PLOP3.LUT P2, PT, PT, PT, UP1, 0x80, 0x8 ;  /* 0x000000000008781c */ /* 0x000fe40003f4f018 */
[----:B------:R-:W-:Y:S02]  /*6070*/  LEA.HI R5, R30, R30, RZ, 0x1 ;  /* 0x0000001e1e057211 */ /* 0x000fe400078f08ff */
[----:B------:R-:W-:Y:S02]  /*6080*/  LOP3.LUT P4, R74, R59, 0xff, RZ, 0xc0, !PT ;  /* 0x000000ff3b4a7812 */ /* 0x000fe4000788c0ff */
[----:B------:R-:W-:Y:S01]  /*6090*/  SEL R2, RZ, 0xffffffff, P3 ;  /* 0xffffffffff027807 */ /* 0x000fe20001800000 */
[C---:B------:R-:W-:Y:S01]  /*60a0*/  IMAD.SHL.U32 R3, R5.reuse, 0x40, RZ ;  /* 0x0000004005037824 */ /* 0x040fe200078e00ff */
[----:B------:R-:W-:Y:S02]  /*60b0*/  LOP3.LUT R5, R5, 0xffe, RZ, 0xc0, !PT ;  /* 0x00000ffe05057812 */ /* 0x000fe400078ec0ff */
[----:B------:R-:W-:Y:S02]  /*60c0*/  P2R R76, PR, RZ, 0x20 ;  /* 0x00000020ff4c7803 */ /* 0x000fe40000000000 */
[----:B------:R-:W-:Y:S01]  /*60d0*/  @P5 SHF.L.U32 R4, R70, 0x1f, RZ ;  /* 0x0000001f46045819 */ /* 0x000fe200000006ff */
[----:B------:R-:W-:Y:S01]  /*60e0*/  IMAD.IADD R34, R30, 0x1, -R5 ;  /* 0x000000011e227824 */ /* 0x000fe200078e0a05 */
[----:B------:R-:W-:Y:S02]  /*60f0*/  @P2 SEL R2, R7, R2, !P4 ;  /* 0x0000000207022207 */ /* 0x000fe40006000000 */
[----:B------:R-:W1:Y:S01]  /*6100*/  @P5 SYNCS.PHASECHK.TRANS64.TRYWAIT P1, [UR48+0x110], R4 ;  /* 0x00011004ff0055a7 */ /* 0x000e620008021130 */
[----:B------:R-:W-:Y:S02]  /*6110*/  LOP3.LUT R3, R3, 0xffffff80, RZ, 0xc0, !PT ;  /* 0xffffff8003037812 */ /* 0x000fe400078ec0ff */
[----:B------:R-:W-:Y:S03]  /*6120*/  LOP3.LUT R2, R2, 0x1, RZ, 0xc0, !PT ;  /* 0x0000000102027812 */ /* 0x000fe600078ec0ff */
[----:B------:R-:W-:Y:S01]  /*6130*/  IMAD.IADD R3, R32, 0x1, R3 ;  /* 0x0000000120037824 */ /* 0x000fe200078e0203 */
[----:B------:R-:W-:Y:S03]  /*6140*/  ISETP.NE.U32.AND P2, PT, R2, 0x1, PT ;  /* 0x000000010200780c */ /* 0x000fe60003f45070 */
[----:B------:R-:W-:Y:S01]  /*6150*/  IMAD R34, R34, 0x100000, R3 ;  /* 0x0010000022227824 */ /* 0x000fe200078e0203 */
[----:B------:R-:W-:Y:S01]  /*6160*/  P2R R82, PR, RZ, 0x4 ;  /* 0x00000004ff527803 */ /* 0x000fe20000000000 */
[----:B------:R3:W4:Y:S01]  /*6170*/  SYNCS.PHASECHK.TRANS64.TRYWAIT P0, [R79+URZ+0x180], R0 ;  /* 0x000180004f0075a7 */ /* 0x00072200080011ff */
[----:B-1----:R-:W-:Y:S01]  /*6180*/  @P5 SEL R81, RZ, 0x1, !P1 ;  /* 0x00000001ff515807 */ /* 0x002fe20004800000 */
[----:B---3--:R-:W-:Y:S06]  /*6190*/  @!P5 BRA `(.L_x_105) ;  /* 0x000000000044d947 */ /* 0x008fec0003800000 */
[----:B------:R-:W-:Y:S01]  /*61a0*/  IMAD.MOV.U32 R50, RZ, RZ, RZ ;  /* 0x000000ffff327224 */ /* 0x000fe200078e00ff */
[----:B------:R-:W-:Y:S01]  /*61b0*/  ISETP.NE.AND P1, PT, R81, RZ, PT ;  /* 0x000000ff5100720c */ /* 0x000fe20003f25270 */
[----:B------:R-:W-:Y:S01]  /*61c0*/  BSSY B0, `(.L_x_106) ;  /* 0x0000008000007945 */ /* 0x000fe20003800000 */
[----:B------:R-:W-:Y:S02]  /*61d0*/  CS2R R42, SRZ ;  /* 0x00000000002a7805 */ /* 0x000fe4000001ff00 */
[----:B------:R-:W-:Y:S02]  /*61e0*/  CS2R R40, SRZ ;  /* 0x0000000000287805 */ /* 0x000fe4000001ff00 */
[----:B------:R-:W-:Y:S07]  /*61f0*/  CS2R R48, SRZ ;  /* 0x0000000000307805 */ /* 0x000fee000001ff00 */
[----:B------:R-:W-:Y:S05]  /*6200*/  @P1 BRA `(.L_x_107) ;  /* 0x00000000000c1947 */ /* 0x000fea0003800000 */
[----:B------:R-:W-:Y:S04]  /*6210*/  SHF.L.U32 R3, R70, 0x1f, RZ ;  /* 0x0000001f46037819 */ /* 0x000fe800000006ff */
[----:B------:R-:W1:Y:S02]  /*6220*/  SYNCS.PHASECHK.TRANS64.TRYWAIT P1, [UR48+0x110], R3 ;  /* 0x00011003ff0075a7 */ /* 0x000e640008021130 */
[----:B-1----:R-:W-:Y:S05]  /*6230*/  @!P1 BRA `(.L_x_108) ;  /* 0x0000003000d49947 */ /* 0x002fea0003800000 */
.L_x_107:
[----:B------:R-:W-:Y:S05]  /*6240*/  BSYNC B0 ;  /* 0x0000000000007941 */ /* 0x000fea0003800000 */
.L_x_106:
[----:B------:R-:W-:Y:S01]  /*6250*/  ISETP.NE.AND P1, PT, R82, RZ, PT ;  /* 0x000000ff5200720c */ /* 0x000fe20003f25270 */
[----:B------:R-:W-:Y:S11]  /*6260*/  HFMA2 R39, -RZ, RZ, 0, 5.9604644775390625e-08 ;  /* 0x00000001ff277431 */ /* 0x000ff600000001ff */
[----:B------:R-:W-:Y:S01]  /*6270*/  @!UPT UIADD3 URZ, UPT, UPT, URZ, URZ, URZ ;  /* 0x000000fffffff290 */ /* 0x000fe2000fffe0ff */
[----:B------:R-:W-:Y:S05]  /*6280*/  @P1 WARPSYNC.ALL ;  /* 0x0000000000001948 */ /* 0x000fea0003800000 */
[----:B------:R3:W1:Y:S04]  /*6290*/  @P1 LDSM.16.M88.4 R40, [R80+UR48+0x400] ;  /* 0x000400305028183b */ /* 0x0006680008000200 */
[----:B------:R3:W1:Y:S02]  /*62a0*/  @P1 LDSM.16.M88.4 R48, [R77+0x400] ;  /* 0x000400004d30183b */ /* 0x0006640000000200 */
.L_x_105:
[----:B------:R-:W-:Y:S05]  /*62b0*/  BSYNC B1 ;  /* 0x0000000000017941 */ /* 0x000fea0003800000 */
.L_x_104:
[----:B-1----:R-:W-:Y:S04]  /*62c0*/  SHF.R.U32.HI R2, RZ, 0x15, R34 ;  /* 0x00000015ff027819 */ /* 0x002fe80000011622 */
[----:B------:R-:W-:Y:S01]  /*62d0*/  LOP3.LUT P1, RZ, R2, 0x3, R65, 0x48, !PT ;  /* 0x0000000302ff7812 */ /* 0x000fe20007824841 */
[----:B------:R-:W-:Y:S01]  /*62e0*/  @!UPT UIADD3 URZ, UPT, UPT, URZ, URZ, URZ ;  /* 0x000000fffffff290 */ /* 0x000fe2000fffe0ff */
[----:B----4-:R-:W-:Y:S11]  /*62f0*/  @P0 BRA `(.L_x_109) ;  /* 0x0000000000080947 */ /* 0x010ff60003800000 */
[----:B------:R-:W1:Y:S02]  /*6300*/  SYNCS.PHASECHK.TRANS64.TRYWAIT P0, [R79+URZ+0x180], R0 ;  /* 0x000180004f0075a7 */ /* 0x000e6400080011ff */
[----:B-1----:R-:W-:Y:S05]  /*6310*/  @!P0 BRA `(.L_x_110) ;  /* 0x0000003000b48947 */ /* 0x002fea0003800000 */
.L_x_109:
[----:B------:R-:W-:Y:S05]  /*6320*/  @!P1 BRA `(.L_x_111) ;  /* 0x0000000000409947 */ /* 0x000fea0003800000 */
[----:B------:R-:W4:Y:S01]  /*6330*/  LDCU.64 UR8, c[0x4][0x70] ;  /* 0x01000e00ff0877ac */ /* 0x000f220008000a00 */
[----:B------:R-:W-:Y:S01]  /*6340*/  MOV R3, 0x0 ;  /* 0x0000000000037802 */ /* 0x000fe20000000f00 */
[----:B------:R-:W-:Y:S02]  /*6350*/  HFMA2 R12, -RZ, RZ, 0, 5.9604644775390625e-08 ;  /* 0x00000001ff0c7431 */ /* 0x000fe400000001ff */
[----:B------:R-:W-:Y:S02]  /*6360*/  IMAD.MOV.U32 R8, RZ, RZ, 0x192 ;  /* 0x00000192ff087424 */ /* 0x000fe400078e00ff */
[----:B------:R-:W-:Y:S01]  /*6370*/  IMAD.MOV.U32 R13, RZ, RZ, RZ ;  /* 0x000000ffff0d7224 */ /* 0x000fe200078e00ff */
[----:B------:R-:W5:Y:S01]  /*6380*/  LDCU.64 UR6, c[0x4][0x78] ;  /* 0x01000f00ff0677ac */ /* 0x000f620008000a00 */
[----:B------:R-:W1:Y:S01]  /*6390*/  LDC.64 R2, c[0x4][R3] ;  /* 0x0100000003027b82 */ /* 0x000e620000000a00 */
[----:B------:R-:W2:Y:S01]  /*63a0*/  LDCU.64 UR4, c[0x4][0x10] ;  /* 0x01000200ff0477ac */ /* 0x000ea20008000a00 */
[----:B----4-:R-:W-:Y:S01]  /*63b0*/  MOV R5, UR9 ;  /* 0x0000000900057c02 */ /* 0x010fe20008000f00 */
[----:B------:R-:W-:Y:S01]  /*63c0*/  IMAD.U32 R4, RZ, RZ, UR8 ;  /* 0x00000008ff047e24 */ /* 0x000fe2000f8e00ff */
[----:B-----5:R-:W-:Y:S01]  /*63d0*/  MOV R7, UR7 ;  /* 0x0000000700077c02 */ /* 0x020fe20008000f00 */
[----:B------:R-:W-:Y:S01]  /*63e0*/  IMAD.U32 R6, RZ, RZ, UR6 ;  /* 0x00000006ff067e24 */ /* 0x000fe2000f8e00ff */
[----:B--2---:R-:W-:Y:S01]  /*63f0*/  MOV R11, UR5 ;  /* 0x00000005000b7c02 */ /* 0x004fe20008000f00 */
[----:B------:R-:W-:Y:S02]  /*6400*/  IMAD.U32 R10, RZ, RZ, UR4 ;  /* 0x00000004ff0a7e24 */ /* 0x000fe4000f8e00ff */
[----:B------:R-:W-:Y:S07]  /*6410*/  LEPC R20, `(.L_x_111) ;  /* 0x000000001014794e */ /* 0x000fee0000000000 */
[----:B-1-3--:R-:W-:Y:S05]  /*6420*/  CALL.ABS.NOINC R2 ;  /* 0x0000000002007343 */ /* 0x00afea0003c00000 */
.L_x_111:
[----:B------:R-:W-:Y:S01]  /*6430*/  SHF.L.U32 R20, R40, 0x10, RZ ;  /* 0x0000001028147819 */ /* 0x000fe200000006ff */
[----:B------:R-:W-:Y:S05]  /*6440*/  WARPSYNC.ALL ;  /* 0x0000000000007948 */ /* 0x000fea0003800000 */
[----:B------:R-:W-:Y:S01]  /*6450*/  R2UR UR4, R34 ;  /* 0x00000000220472ca */ /* 0x000fe200000e0000 */
[----:B------:R-:W-:Y:S01]  /*6460*/  BSSY.RECONVERGENT B0, `(.L_x_112) ;  /* 0x000004e000007945 */ /* 0x000fe20003800200 */
[----:B------:R-:W-:Y:S02]  /*6470*/  LOP3.LUT R21, R40, 0xffff0000, RZ, 0xc0, !PT ;  /* 0xffff000028157812 */ /* 0x000fe400078ec0ff */
[----:B------:R-:W-:Y:S02]  /*6480*/  LOP3.LUT R36, R41, 0xffff0000, RZ, 0xc0, !PT ;  /* 0xffff000029247812 */ /* 0x000fe400078ec0ff */
[----:B------:R-:W-:Y:S02]  /*6490*/  SHF.L.U32 R37, R43, 0x10, RZ ;  /* 0x000000102b257819 */ /* 0x000fe400000006ff */
[----:B------:R-:W-:Y:S02]  /*64a0*/  LOP3.LUT R38, R51, 0xffff0000, RZ, 0xc0, !PT ;  /* 0xffff000033267812 */ /* 0x000fe400078ec0ff */
[----:B------:R-:W-:Y:S03]  /*64b0*/  ISETP.NE.AND P0, PT, R72, RZ, PT ;  /* 0x000000ff4800720c */ /* 0x000fe60003f05270 */
[----:B------:R-:W1:Y:S02]  /*64c0*/  LDTM.16dp256bit.x4 R4, tmem[UR4] ;  /* 0x00000004000479ee */ /* 0x000e640008120000 */
[C---:B-12---:R-:W-:Y:S01]  /*64d0*/  FMUL R0, R33.reuse, R4 ;  /* 0x0000000421007220 */ /* 0x046fe20000400000 */
[C---:B------:R-:W-:Y:S01]  /*64e0*/  FMUL R2, R33.reuse, R5 ;  /* 0x0000000521027220 */ /* 0x040fe20000400000 */
[C---:B------:R-:W-:Y:S01]  /*64f0*/  FMUL R3, R33.reuse, R6 ;  /* 0x0000000621037220 */ /* 0x040fe20000400000 */
[----:B------:R-:W-:Y:S01]  /*6500*/  FMUL R7, R33, R7 ;  /* 0x0000000721077220 */ /* 0x000fe20000400000 */
[----:B------:R-:W-:Y:S01]  /*6510*/  FFMA R0, R35, R20, R0 ;  /* 0x0000001423007223 */ /* 0x000fe20000000000 */
[----:B------:R-:W-:Y:S01]  /*6520*/  SHF.L.U32 R20, R41, 0x10, RZ ;  /* 0x0000001029147819 */ /* 0x000fe200000006ff */
[----:B------:R-:W-:Y:S01]  /*6530*/  FFMA R2, R35, R21, R2 ;  /* 0x0000001523027223 */ /* 0x000fe20000000002 */
[C---:B------:R-:W-:Y:S01]  /*6540*/  SHF.L.U32 R21, R42.reuse, 0x10, RZ ;  /* 0x000000102a157819 */ /* 0x040fe200000006ff */
[C---:B------:R-:W-:Y:S01]  /*6550*/  FMUL R4, R33.reuse, R8 ;  /* 0x0000000821047220 */ /* 0x040fe20000400000 */
[----:B------:R-:W-:Y:S01]  /*6560*/  FMUL R5, R33, R9 ;  /* 0x0000000921057220 */ /* 0x000fe20000400000 */
[C---:B------:R-:W-:Y:S01]  /*6570*/  FFMA R3, R35.reuse, R20, R3 ;  /* 0x0000001423037223 */ /* 0x040fe20000000003 */
[----:B------:R-:W-:Y:S01]  /*6580*/  LOP3.LUT R20, R42, 0xffff0000, RZ, 0xc0, !PT ;  /* 0xffff00002a147812 */ /* 0x000fe200078ec0ff */
[----:B------:R-:W-:Y:S01]  /*6590*/  FFMA R7, R35, R36, R7 ;  /* 0x0000002423077223 */ /* 0x000fe20000000007 */
[----:B------:R-:W-:Y:S01]  /*65a0*/  LOP3.LUT R36, R43, 0xffff0000, RZ, 0xc0, !PT ;  /* 0xffff00002b247812 */ /* 0x000fe200078ec0ff */
[C---:B------:R-:W-:Y:S01]  /*65b0*/  FMUL R6, R33.reuse, R10 ;  /* 0x0000000a21067220 */ /* 0x040fe20000400000 */
[----:B------:R-:W-:Y:S01]  /*65c0*/  F2FP.BF16.F32.PACK_AB R44, R2, R0 ;  /* 0x00000000022c723e */ /* 0x000fe200000010ff */
[----:B------:R-:W-:Y:S01]  /*65d0*/  FMUL R11, R33, R11 ;  /* 0x0000000b210b7220 */ /* 0x000fe20000400000 */
[----:B------:R-:W-:Y:S01]  /*65e0*/  F2FP.BF16.F32.PACK_AB R45, R7, R3 ;  /* 0x00000003072d723e */ /* 0x000fe200000010ff */
[----:B------:R-:W-:Y:S01]  /*65f0*/  FFMA R4, R35, R21, R4 ;  /* 0x0000001523047223 */ /* 0x000fe20000000004 */
[----:B------:R-:W-:Y:S01]  /*6600*/  SHF.L.U32 R21, R49, 0x10, RZ ;  /* 0x0000001031157819 */ /* 0x000fe200000006ff */
[C---:B------:R-:W-:Y:S01]  /*6610*/  FFMA R5, R35.reuse, R20, R5 ;  /* 0x0000001423057223 */ /* 0x040fe20000000005 */
[C---:B------:R-:W-:Y:S01]  /*6620*/  SHF.L.U32 R20, R48.reuse, 0x10, RZ ;  /* 0x0000001030147819 */ /* 0x040fe200000006ff */
[----:B------:R-:W-:Y:S01]  /*6630*/  FFMA R6, R35, R37, R6 ;  /* 0x0000002523067223 */ /* 0x000fe20000000006 */
[----:B------:R-:W-:Y:S01]  /*6640*/  SHF.L.U32 R37, R51, 0x10, RZ ;  /* 0x0000001033257819 */ /* 0x000fe200000006ff */
[----:B------:R-:W-:Y:S01]  /*6650*/  FFMA R11, R35, R36, R11 ;  /* 0x00000024230b7223 */ /* 0x000fe2000000000b */
[C---:B------:R-:W-:Y:S01]  /*6660*/  FMUL R8, R33.reuse, R12 ;  /* 0x0000000c21087220 */ /* 0x040fe20000400000 */
[----:B------:R-:W-:Y:S01]  /*6670*/  LOP3.LUT R36, R48, 0xffff0000, RZ, 0xc0, !PT ;  /* 0xffff000030247812 */ /* 0x000fe200078ec0ff */
[C---:B------:R-:W-:Y:S01]  /*6680*/  FMUL R9, R33.reuse, R13 ;  /* 0x0000000d21097220 */ /* 0x040fe20000400000 */
[----:B------:R-:W-:Y:S01]  /*6690*/  FMUL R10, R33, R14 ;  /* 0x0000000e210a7220 */ /* 0x000fe20000400000 */
[----:B------:R-:W-:Y:S01]  /*66a0*/  FFMA R8, R35, R20, R8 ;  /* 0x0000001423087223 */ /* 0x000fe20000000008 */
[----:B------:R-:W-:Y:S01]  /*66b0*/  LOP3.LUT R20, R49, 0xffff0000, RZ, 0xc0, !PT ;  /* 0xffff000031147812 */ /* 0x000fe200078ec0ff */
[C---:B------:R-:W-:Y:S01]  /*66c0*/  FFMA R9, R35.reuse, R36, R9 ;  /* 0x0000002423097223 */ /* 0x040fe20000000009 */
[----:B------:R-:W-:Y:S01]  /*66d0*/  FFMA R10, R35, R21, R10 ;  /* 0x00000015230a7223 */ /* 0x000fe2000000000a */
[C---:B------:R-:W-:Y:S01]  /*66e0*/  FMUL R15, R33.reuse, R15 ;  /* 0x0000000f210f7220 */ /* 0x040fe20000400000 */
[C---:B------:R-:W-:Y:S01]  /*66f0*/  SHF.L.U32 R21, R50.reuse, 0x10, RZ ;  /* 0x0000001032157819 */ /* 0x040fe200000006ff */
[C---:B------:R-:W-:Y:S01]  /*6700*/  FMUL R12, R33.reuse, R16 ;  /* 0x00000010210c7220 */ /* 0x040fe20000400000 */
[----:B------:R-:W-:Y:S01]  /*6710*/  LOP3.LUT R36, R50, 0xffff0000, RZ, 0xc0, !PT ;  /* 0xffff000032247812 */ /* 0x000fe200078ec0ff */
[C---:B------:R-:W-:Y:S01]  /*6720*/  FMUL R13, R33.reuse, R17 ;  /* 0x00000011210d7220 */ /* 0x040fe20000400000 */
[----:B------:R-:W-:Y:S01]  /*6730*/  FMUL R14, R33, R18 ;  /* 0x00000012210e7220 */ /* 0x000fe20000400000 */
[----:B------:R-:W-:Y:S01]  /*6740*/  FFMA R15, R35, R20, R15 ;  /* 0x00000014230f7223 */ /* 0x000fe2000000000f */
[----:B------:R-:W-:Y:S01]  /*6750*/  FMUL R19, R33, R19 ;  /* 0x0000001321137220 */ /* 0x000fe20000400000 */
[C---:B------:R-:W-:Y:S01]  /*6760*/  FFMA R12, R35.reuse, R21, R12 ;  /* 0x00000015230c7223 */ /* 0x040fe2000000000c */
[C---:B------:R-:W-:Y:S01]  /*6770*/  FFMA R13, R35.reuse, R36, R13 ;  /* 0x00000024230d7223 */ /* 0x040fe2000000000d */
[C---:B------:R-:W-:Y:S01]  /*6780*/  FFMA R14, R35.reuse, R37, R14 ;  /* 0x00000025230e7223 */ /* 0x040fe2000000000e */
[----:B------:R-:W-:Y:S01]  /*6790*/  FFMA R19, R35, R38, R19 ;  /* 0x0000002623137223 */ /* 0x000fe20000000013 */
[----:B------:R-:W-:Y:S02]  /*67a0*/  F2FP.BF16.F32.PACK_AB R46, R5, R4 ;  /* 0x00000004052e723e */ /* 0x000fe400000010ff */
[----:B------:R-:W-:Y:S02]  /*67b0*/  F2FP.BF16.F32.PACK_AB R47, R11, R6 ;  /* 0x000000060b2f723e */ /* 0x000fe400000010ff */
[----:B------:R-:W-:Y:S02]  /*67c0*/  F2FP.BF16.F32.PACK_AB R84, R9, R8 ;  /* 0x000000080954723e */ /* 0x000fe400000010ff */
[----:B------:R-:W-:Y:S01]  /*67d0*/  F2FP.BF16.F32.PACK_AB R85, R15, R10 ;  /* 0x0000000a0f55723e */ /* 0x000fe200000010ff */
[----:B------:R1:W-:Y:S01]  /*67e0*/  STSM.16.M88.4 [R78+0x400], R44 ;  /* 0x0004002c4e007844 */ /* 0x0003e20000000200 */
[----:B------:R-:W-:Y:S02]  /*67f0*/  F2FP.BF16.F32.PACK_AB R86, R13, R12 ;  /* 0x0000000c0d56723e */ /* 0x000fe400000010ff */
[----:B------:R-:W-:Y:S05]  /*6800*/  F2FP.BF16.F32.PACK_AB R87, R19, R14 ;  /* 0x0000000e1357723e */ /* 0x000fea00000010ff */
[----:B------:R1:W-:Y:S01]  /*6810*/  STSM.16.M88.4 [R77+0x400], R84 ;  /* 0x000400544d007844 */ /* 0x0003e20000000200 */
[----:B------:R-:W-:Y:S01]  /*6820*/  @!PT LDS RZ, [RZ] ;  /* 0x00000000fffff984 */ /* 0x000fe20000000800 */
[----:B------:R-:W-:Y:S01]  /*6830*/  @!PT LDS RZ, [RZ] ;  /* 0x00000000fffff984 */ /* 0x000fe20000000800 */
[----:B------:R-:W-:Y:S01]  /*6840*/  @!PT LDS RZ, [RZ] ;  /* 0x00000000fffff984 */ /* 0x000fe20000000800 */
[----:B------:R-:W-:Y:S01]  /*6850*/  @!PT LDS RZ, [RZ] ;  /* 0x00000000fffff984 */ /* 0x000fe20000000800 */
[----:B------:R2:W-:Y:S07]  /*6860*/  MEMBAR.ALL.CTA ;  /* 0x0000000000007992 */ /* 0x0005ee0000008000 */
[----:B--2---:R-:W2:Y:S02]  /*6870*/  FENCE.VIEW.ASYNC.S ;  /* 0x00000000000073c6 */ /* 0x004ea40000000000 */
[----:B--2---:R-:W-:Y:S06]  /*6880*/  BAR.SYNC.DEFER_BLOCKING 0x1, 0x80 ;  /* 0x0042000000007b1d */ /* 0x004fec0000010000 */
[----:B------:R-:W-:Y:S05]  /*6890*/  @P0 BRA `(.L_x_113) ;  /* 0x0000000000280947 */ /* 0x000fea0003800000 */
[----:B------:R-:W-:Y:S02]  /*68a0*/  UIADD3 UR4, UPT, UPT, UR48, 0x400, URZ ;  /* 0x0000040030047890 */ /* 0x000fe4000fffe0ff */
[----:B------:R-:W-:Y:S01]  /*68b0*/  UIADD3 UR6, UP0, UPT, UR52, 0x680, URZ ;  /* 0x0000068034067890 */ /* 0x000fe2000ff1e0ff */
[----:B------:R-:W-:Y:S03]  /*68c0*/  UMOV UR43, UR36 ;  /* 0x00000024002b7c82 */ /* 0x000fe60008000000 */
[----:B------:R-:W-:Y:S01]  /*68d0*/  MOV R66, UR4 ;  /* 0x0000000400427c02 */ /* 0x000fe20008000f00 */
[----:B------:R-:W-:Y:S03]  /*68e0*/  UIADD3.X UR7, UPT, UPT, URZ, UR53, URZ, UP0, !UPT ;  /* 0x00000035ff077290 */ /* 0x000fe600087fe4ff */
[----:B------:R-:W-:Y:S11]  /*68f0*/  R2UR UR40, R66 ;  /* 0x00000000422872ca */ /* 0x000ff600000e0000 */
[----:B------:R-:W-:Y:S02]  /*6900*/  @!UPT UIADD3 URZ, UPT, UPT, URZ, URZ, URZ ;  /* 0x000000fffffff290 */ /* 0x000fe4000fffe0ff */
[----:B------:R2:W-:Y:S01]  /*6910*/  UTMASTG.3D [UR40], [UR6] ;  /* 0x00000028060073b5 */ /* 0x0005e20008010000 */
[----:B------:R0:W-:Y:S01]  /*6920*/  UTMACMDFLUSH ;  /* 0x00000000000079b7 */ /* 0x0001e20000000000 */
[----:B--2---:R-:W-:Y:S04]  /*6930*/  DEPBAR.LE SB0, 0x1 ;  /* 0x000080400000791a */ /* 0x004fe80000000000 */
.L_x_113:
[----:B------:R-:W-:Y:S05]  /*6940*/  BSYNC.RECONVERGENT B0 ;  /* 0x0000000000007941 */ /* 0x000fea0003800200 */
.L_x_112:
[----:B------:R-:W-:Y:S01]  /*6950*/  BAR.SYNC.DEFER_BLOCKING 0x1, 0x80 ;  /* 0x0042000000007b1d */ /* 0x000fe20000010000 */
[----:B------:R-:W-:Y:S01]  /*6960*/  ISETP.NE.AND P1, PT, R76, RZ, PT ;  /* 0x000000ff4c00720c */ /* 0x000fe20003f25270 */
[----:B------:R-:W-:Y:S01]  /*6970*/  UISETP.NE.AND UP0, UPT, UR49, URZ, UPT ;  /* 0x000000ff3100728c */ /* 0x000fe2000bf05270 */
[----:B------:R-:W-:Y:S11]  /*6980*/  LEA R3, R39, UR48, 0x3 ;  /* 0x0000003027037c11 */ /* 0x000ff6000f8e18ff */
[----:B------:R-:W-:Y:S01]  /*6990*/  @P1 SHF.L.U32 R2, R70, 0x1f, RZ ;  /* 0x0000001f46021819 */ /* 0x000fe200000006ff */
[----:B------:R-:W-:Y:S06]  /*69a0*/  BRA.U !UP0, `(.L_x_114) ;  /* 0x0000000108247547 */ /* 0x000fec000b800000 */
[----:B------:R-:W-:Y:S01]  /*69b0*/  IMAD.U32 R5, RZ, RZ, UR51 ;  /* 0x00000033ff057e24 */ /* 0x000fe2000f8e00ff */
[----:B------:R-:W-:Y:S01]  /*69c0*/  MOV R0, UR37 ;  /* 0x0000002500007c02 */ /* 0x000fe20008000f00 */
[----:B------:R-:W-:Y:S03]  /*69d0*/  UIADD3 UR51, UPT, UPT, UR51, 0x1, URZ ;  /* 0x0000000133337890 */ /* 0x000fe6000fffe0ff */
[----:B------:R-:W-:Y:S01]  /*69e0*/  @P1 LEA R5, R5, UR48, 0x3 ;  /* 0x0000003005051c11 */ /* 0x000fe2000f8e18ff */
[----:B------:R-:W-:Y:S04]  /*69f0*/  UISETP.NE.AND UP0, UPT, UR51, 0x4, UPT ;  /* 0x000000043300788c */ /* 0x000fe8000bf05270 */
[----:B------:R-:W-:Y:S01]  /*6a00*/  @P1 VIADD R5, R5, 0x130 ;  /* 0x0000013005051836 */ /* 0x000fe20000000000 */
[----:B------:R-:W-:Y:S04]  /*6a10*/  USEL UR51, UR51, URZ, UP0 ;  /* 0x000000ff33337287 */ /* 0x000fe80008000000 */
[----:B------:R-:W-:Y:S04]  /*6a20*/  @P1 PRMT R0, R0, 0x654, R5 ;  /* 0x0000065400001816 */ /* 0x000fe80000000005 */
[----:B------:R2:W-:Y:S04]  /*6a30*/  @P1 SYNCS.ARRIVE.TRANS64.RED.A1T0 RZ, [R0+URZ], RZ ;  /* 0x000000ff00ff19a7 */ /* 0x0005e800081004ff */
.L_x_114:
[----:B------:R-:W4:Y:S01]  /*6a40*/  @P1 SYNCS.PHASECHK.TRANS64.TRYWAIT P0, [R3+URZ+0x110], R2 ;  /* 0x00011002030015a7 */ /* 0x000f2200080011ff */
[----:B------:R-:W-:Y:S01]  /*6a50*/  BSSY B1, `(.L_x_115) ;  /* 0x0000013000017945 */ /* 0x000fe20003800000 */
[----:B----4-:R-:W-:Y:S03]  /*6a60*/  @P1 SEL R81, RZ, 0x1, !P0 ;  /* 0x00000001ff511807 */ /* 0x010fe60004000000 */
[----:B------:R-:W-:Y:S05]  /*6a70*/  @!P1 BRA `(.L_x_116) ;  /* 0x0000000000409947 */ /* 0x000fea0003800000 */
[----:B------:R-:W-:Y:S01]  /*6a80*/  ISETP.NE.AND P1, PT, R82, RZ, PT ;  /* 0x000000ff5200720c */ /* 0x000fe20003f25270 */
[----:B------:R-:W-:Y:S01]  /*6a90*/  BSSY B0, `(.L_x_117) ;  /* 0x0000009000007945 */ /* 0x000fe20003800000 */
[----:B------:R-:W-:Y:S11]  /*6aa0*/  ISETP.NE.AND P0, PT, R81, RZ, PT ;  /* 0x000000ff5100720c */ /* 0x000ff60003f05270 */
[----:B------:R-:W-:Y:S05]  /*6ab0*/  @P1 IMAD R4, R39, 0x1000, R80 ;  /* 0x0000100027041824 */ /* 0x000fea00078e0250 */
[----:B------:R-:W-:Y:S05]  /*6ac0*/  @P1 IADD3 R2, PT, PT, R4, UR48, RZ ;  /* 0x0000003004021c10 */ /* 0x000fea000fffe0ff */
[----:B------:R-:W-:Y:S01]  /*6ad0*/  @P1 IMAD.IADD R2, R71, 0x1, R2 ;  /* 0x0000000147021824 */ /* 0x000fe200078e0202 */
[----:B------:R-:W-:Y:S06]  /*6ae0*/  @P0 BRA `(.L_x_118) ;  /* 0x00000000000c0947 */ /* 0x000fec0003800000 */
[----:B--2---:R-:W-:Y:S04]  /*6af0*/  SHF.L.U32 R0, R70, 0x1f, RZ ;  /* 0x0000001f46007819 */ /* 0x004fe800000006ff */
[----:B------:R-:W2:Y:S02]  /*6b00*/  SYNCS.PHASECHK.TRANS64.TRYWAIT P0, [R3+URZ+0x110], R0 ;  /* 0x00011000030075a7 */ /* 0x000ea400080011ff */
[----:B--2---:R-:W-:Y:S05]  /*6b10*/  @!P0 BRA `(.L_x_119) ;  /* 0x0000002800c88947 */ /* 0x004fea0003800000 */
.L_x_118:
[----:B------:R-:W-:Y:S05]  /*6b20*/  BSYNC B0 ;  /* 0x0000000000007941 */ /* 0x000fea0003800000 */
.L_x_117:
[----:B------:R-:W-:Y:S02]  /*6b30*/  ISETP.NE.AND P0, PT, R82, RZ, PT ;  /* 0x000000ff5200720c */ /* 0x000fe40003f05270 */
[----:B------:R-:W-:Y:S11]  /*6b40*/  IADD3 R39, PT, PT, R39, 0x1, RZ ;  /* 0x0000000127277810 */ /* 0x000ff60007ffe0ff */
[----:B------:R-:W-:Y:S05]  /*6b50*/  @P0 WARPSYNC.ALL ;  /* 0x0000000000000948 */ /* 0x000fea0003800000 */
[----:B------:R4:W1:Y:S04]  /*6b60*/  @P0 LDSM.16.M88.4 R40, [R4+UR48+0x400] ;  /* 0x000400300428083b */ /* 0x0008680008000200 */
[----:B------:R4:W1:Y:S02]  /*6b70*/  @P0 LDSM.16.M88.4 R48, [R2+0x400] ;  /* 0x000400000230083b */ /* 0x0008640000000200 */
.L_x_116:
[----:B------:R-:W-:Y:S05]  /*6b80*/  BSYNC B1 ;  /* 0x0000000000017941 */ /* 0x000fea0003800000 */
.L_x_115:
[----:B--2---:R-:W-:Y:S05]  /*6b90*/  VIADD R0, R34, 0x20 ;  /* 0x0000002022007836 */ /* 0x004fea0000000000 */
[----:B------:R-:W-:Y:S04]  /*6ba0*/  SHF.R.U32.HI R0, RZ, 0x15, R0 ;  /* 0x00000015ff007819 */ /* 0x000fe80000011600 */
[----:B------:R-:W-:Y:S11]  /*6bb0*/  LOP3.LUT P0, RZ, R0, 0x3, R65, 0x48, !PT ;  /* 0x0000000300ff7812 */ /* 0x000ff60007804841 */
[----:B------:R-:W-:Y:S02]  /*6bc0*/  @!UPT UIADD3 URZ, UPT, UPT, URZ, URZ, URZ ;  /* 0x000000fffffff290 */ /* 0x000fe4000fffe0ff */
[----:B------:R-:W-:Y:S05]  /*6bd0*/  @!P0 BRA `(.L_x_120) ;  /* 0x0000000000408947 */ /* 0x000fea0003800000 */
[----:B------:R-:W2:Y:S01]  /*6be0*/  LDCU.64 UR8, c[0x4][0x70] ;  /* 0x01000e00ff0877ac */ /* 0x000ea20008000a00 */
[----:B------:R-:W-:Y:S01]  /*6bf0*/  MOV R3, 0x0 ;  /* 0x0000000000037802 */ /* 0x000fe20000000f00 */
[----:B------:R-:W-:Y:S02]  /*6c00*/  HFMA2 R12, -RZ, RZ, 0, 5.9604644775390625e-08 ;  /* 0x00000001ff0c7431 */ /* 0x000fe400000001ff */
[----:B------:R-:W-:Y:S02]  /*6c10*/  IMAD.MOV.U32 R8, RZ, RZ, 0x192 ;  /* 0x00000192ff087424 */ /* 0x000fe400078e00ff */
[----:B------:R-:W-:Y:S01]  /*6c20*/  IMAD.MOV.U32 R13, RZ, RZ, RZ ;  /* 0x000000ffff0d7224 */ /* 0x000fe200078e00ff */
[----:B------:R-:W5:Y:S01]  /*6c30*/  LDCU.64 UR6, c[0x4][0x78] ;  /* 0x01000f00ff0677ac */ /* 0x000f620008000a00 */
[----:B----4-:R-:W4:Y:S01]  /*6c40*/  LDC.64 R2, c[0x4][R3] ;  /* 0x0100000003027b82 */ /* 0x010f220000000a00 */
[----:B------:R-:W3:Y:S01]  /*6c50*/  LDCU.64 UR4, c[0x4][0x10] ;  /* 0x01000200ff0477ac */ /* 0x000ee20008000a00 */
[----:B--2---:R-:W-:Y:S01]  /*6c60*/  MOV R5, UR9 ;  /* 0x0000000900057c02 */ /* 0x004fe20008000f00 */
[----:B------:R-:W-:Y:S01]  /*6c70*/  IMAD.U32 R4, RZ, RZ, UR8 ;  /* 0x00000008ff047e24 */ /* 0x000fe2000f8e00ff */
[----:B-----5:R-:W-:Y:S01]  /*6c80*/  MOV R7, UR7 ;  /* 0x0000000700077c02 */ /* 0x020fe20008000f00 */
[----:B------:R-:W-:Y:S01]  /*6c90*/  IMAD.U32 R6, RZ, RZ, UR6 ;  /* 0x00000006ff067e24 */ /* 0x000fe2000f8e00ff */
[----:B---3--:R-:W-:Y:S01]  /*6ca0*/  MOV R11, UR5 ;  /* 0x00000005000b7c02 */ /* 0x008fe20008000f00 */
[----:B------:R-:W-:Y:S02]  /*6cb0*/  IMAD.U32 R10, RZ, RZ, UR4 ;  /* 0x00000004ff0a7e24 */ /* 0x000fe4000f8e00ff */
[----:B------:R-:W-:Y:S07]  /*6cc0*/  LEPC R20, `(.L_x_120) ;  /* 0x000000001014794e */ /* 0x000fee0000000000 */
[----:B-1--4-:R-:W-:Y:S05]  /*6cd0*/  CALL.ABS.NOINC R2 ;  /* 0x0000000002007343 */ /* 0x012fea0003c00000 */
.L_x_120:
[----:B-1----:R-:W-:Y:S01]  /*6ce0*/  SHF.L.U32 R20, R40, 0x10, RZ ;  /* 0x0000001028147819 */ /* 0x002fe200000006ff */
[----:B------:R-:W-:Y:S05]  /*6cf0*/  WARPSYNC.ALL ;  /* 0x0000000000007948 */ /* 0x000fea0003800000 */
[----:B------:R-:W-:Y:S01]  /*6d00*/  R2UR UR4, R34 ;  /* 0x00000000220472ca */ /* 0x000fe200000e0000 */
[----:B------:R-:W-:Y:S01]  /*6d10*/  BSSY.RECONVERGENT B0, `(.L_x_121) ;  /* 0x0000055000007945 */ /* 0x000fe20003800200 */
[----:B------:R-:W-:Y:S02]  /*6d20*/  LOP3.LUT R21, R40, 0xffff0000, RZ, 0xc0, !PT ;  /* 0xffff000028157812 */ /* 0x000fe400078ec0ff */
[----:B------:R-:W-:Y:S02]  /*6d30*/  LOP3.LUT R36, R41, 0xffff0000, RZ, 0xc0, !PT ;  /* 0xffff000029247812 */ /* 0x000fe400078ec0ff */
[----:B------:R-:W-:Y:S02]  /*6d40*/  SHF.L.U32 R37, R48, 0x10, RZ ;  /* 0x0000001030257819 */ /* 0x000fe400000006ff */
[----:B------:R-:W-:Y:S02]  /*6d50*/  ISETP.NE.AND P6, PT, R76, RZ, PT ;  /* 0x000000ff4c00720c */ /* 0x000fe40003fc5270 */
[----:B------:R-:W-:Y:S02]  /*6d60*/  ISETP.NE.AND P0, PT, R72, RZ, PT ;  /* 0x000000ff4800720c */ /* 0x000fe40003f05270 */
[----:B------:R-:W-:Y:S01]  /*6d70*/  MOV R38, UR51 ;  /* 0x0000003300267c02 */ /* 0x000fe20008000f00 */
[----:B----4-:R-:W1:Y:S01]  /*6d80*/  LDTM.16dp256bit.x4 R4, tmem[UR4+0x20] ;  /* 0x00002004000479ee */ /* 0x010e620008120000 */
[----:B------:R-:W-:Y:S07]  /*6d90*/  MOV R83, UR37 ;  /* 0x0000002500537c02 */ /* 0x000fee0008000f00 */
[----:B------:R-:W-:Y:S02]  /*6da0*/  @P6 LEA R38, R38, UR48, 0x3 ;  /* 0x0000003026266c11 */ /* 0x000fe4000f8e18ff */
[----:B------:R-:W-:Y:S02]  /*6db0*/  @P6 SHF.L.U32 R88, R70, 0x1f, RZ ;  /* 0x0000001f46586819 */ /* 0x000fe400000006ff */
[----:B------:R-:W-:Y:S04]  /*6dc0*/  @P6 IADD3 R38, PT, PT, R38, 0x130, RZ ;  /* 0x0000013026266810 */ /* 0x000fe80007ffe0ff */
[----:B------:R-:W-:Y:S02]  /*6dd0*/  @P6 PRMT R38, R83, 0x654, R38 ;  /* 0x0000065453266816 */ /* 0x000fe40000000026 */
[----:B------:R-:W-:Y:S01]  /*6de0*/  LEA R83, R39, UR48, 0x3 ;  /* 0x0000003027537c11 */ /* 0x000fe2000f8e18ff */
[C---:B-1----:R-:W-:Y:S01]  /*6df0*/  FMUL R0, R33.reuse, R4 ;  /* 0x0000000421007220 */ /* 0x042fe20000400000 */
[C---:B------:R-:W-:Y:S01]  /*6e00*/  FMUL R2, R33.reuse, R5 ;  /* 0x0000000521027220 */ /* 0x040fe20000400000 */
[C---:B------:R-:W-:Y:S01]  /*6e10*/  FMUL R3, R33.reuse, R6 ;  /* 0x0000000621037220 */ /* 0x040fe20000400000 */
[----:B------:R-:W-:Y:S01]  /*6e20*/  FMUL R7, R33, R7 ;  /* 0x0000000721077220 */ /* 0x000fe20000400000 */
[----:B------:R-:W-:Y:S01]  /*6e30*/  FFMA R0, R35, R20, R0 ;  /* 0x0000001423007223 */ /* 0x000fe20000000000 */
[----:B------:R-:W-:Y:S01]  /*6e40*/  SHF.L.U32 R20, R41, 0x10, RZ ;  /* 0x0000001029147819 */ /* 0x000fe200000006ff */
[----:B------:R-:W-:Y:S01]  /*6e50*/  FFMA R2, R35, R21, R2 ;  /* 0x0000001523027223 */ /* 0x000fe20000000002 */
[----:B------:R-:W-:Y:S01]  /*6e60*/  SHF.L.U32 R21, R43, 0x10, RZ ;  /* 0x000000102b157819 */ /* 0x000fe200000006ff */
[C---:B------:R-:W-:Y:S01]  /*6e70*/  FMUL R4, R33.reuse, R8 ;  /* 0x0000000821047220 */ /* 0x040fe20000400000 */
[----:B------:R-:W-:Y:S01]  /*6e80*/  FMUL R5, R33, R9 ;  /* 0x0000000921057220 */ /* 0x000fe20000400000 */
[C---:B------:R-:W-:Y:S01]  /*6e90*/  FFMA R3, R35.reuse, R20, R3 ;  /* 0x0000001423037223 */ /* 0x040fe20000000003 */
[----:B------:R-:W-:Y:S01]  /*6ea0*/  SHF.L.U32 R20, R42, 0x10, RZ ;  /* 0x000000102a147819 */ /* 0x000fe200000006ff */
[----:B------:R-:W-:Y:S01]  /*6eb0*/  FFMA R7, R35, R36, R7 ;  /* 0x0000002423077223 */ /* 0x000fe20000000007 */
[----:B------:R-:W-:Y:S01]  /*6ec0*/  LOP3.LUT R36, R43, 0xffff0000, RZ, 0xc0, !PT ;  /* 0xffff00002b247812 */ /* 0x000fe200078ec0ff */
[----:B------:R-:W-:Y:S01]  /*6ed0*/  FMUL R6, R33, R10 ;  /* 0x0000000a21067220 */ /* 0x000fe20000400000 */
[----:B------:R-:W-:Y:S01]  /*6ee0*/  F2FP.BF16.F32.PACK_AB R44, R2, R0 ;  /* 0x00000000022c723e */ /* 0x000fe200000010ff */
[----:B------:R-:W-:Y:S01]  /*6ef0*/  FFMA R4, R35, R20, R4 ;  /* 0x0000001423047223 */ /* 0x000fe20000000004 */
[----:B------:R-:W-:Y:S01]  /*6f00*/  LOP3.LUT R20, R42, 0xffff0000, RZ, 0xc0, !PT ;  /* 0xffff00002a147812 */ /* 0x000fe200078ec0ff */
[----:B------:R-:W-:Y:S01]  /*6f10*/  FMUL R11, R33, R11 ;  /* 0x0000000b210b7220 */ /* 0x000fe20000400000 */
[----:B------:R-:W-:Y:S01]  /*6f20*/  F2FP.BF16.F32.PACK_AB R45, R7, R3 ;  /* 0x00000003072d723e */ /* 0x000fe200000010ff */
[C---:B------:R-:W-:Y:S01]  /*6f30*/  FMUL R8, R33.reuse, R12 ;  /* 0x0000000c21087220 */ /* 0x040fe20000400000 */
[----:B------:R-:W-:Y:S01]  /*6f40*/  FMUL R9, R33, R13 ;  /* 0x0000000d21097220 */ /* 0x000fe20000400000 */
[C---:B------:R-:W-:Y:S01]  /*6f50*/  FFMA R5, R35.reuse, R20, R5 ;  /* 0x0000001423057223 */ /* 0x040fe20000000005 */
[----:B------:R-:W-:Y:S01]  /*6f60*/  LOP3.LUT R20, R48, 0xffff0000, RZ, 0xc0, !PT ;  /* 0xffff000030147812 */ /* 0x000fe200078ec0ff */
[----:B------:R-:W-:Y:S01]  /*6f70*/  FFMA R6, R35, R21, R6 ;  /* 0x0000001523067223 */ /* 0x000fe20000000006 */
[----:B------:R-:W-:Y:S01]  /*6f80*/  SHF.L.U32 R21, R49, 0x10, RZ ;  /* 0x0000001031157819 */ /* 0x000fe200000006ff */
[----:B------:R-:W-:Y:S01]  /*6f90*/  FFMA R11, R35, R36, R11 ;  /* 0x00000024230b7223 */ /* 0x000fe2000000000b */
[----:B------:R-:W-:Y:S01]  /*6fa0*/  LOP3.LUT R36, R51, 0xffff0000, RZ, 0xc0, !PT ;  /* 0xffff000033247812 */ /* 0x000fe200078ec0ff */
[C---:B------:R-:W-:Y:S01]  /*6fb0*/  FFMA R8, R35.reuse, R37, R8 ;  /* 0x0000002523087223 */ /* 0x040fe20000000008 */
[----:B------:R-:W-:Y:S01]  /*6fc0*/  FFMA R9, R35, R20, R9 ;  /* 0x0000001423097223 */ /* 0x000fe20000000009 */
[----:B------:R-:W-:Y:S01]  /*6fd0*/  FMUL R10, R33, R14 ;  /* 0x0000000e210a7220 */ /* 0x000fe20000400000 */
[----:B------:R-:W-:Y:S01]  /*6fe0*/  LOP3.LUT R20, R49, 0xffff0000, RZ, 0xc0, !PT ;  /* 0xffff000031147812 */ /* 0x000fe200078ec0ff */
[C---:B------:R-:W-:Y:S01]  /*6ff0*/  FMUL R15, R33.reuse, R15 ;  /* 0x0000000f210f7220 */ /* 0x040fe20000400000 */
[----:B------:R-:W-:Y:S01]  /*7000*/  FMUL R12, R33, R16 ;  /* 0x00000010210c7220 */ /* 0x000fe20000400000 */
[C---:B------:R-:W-:Y:S01]  /*7010*/  FFMA R10, R35.reuse, R21, R10 ;  /* 0x00000015230a7223 */ /* 0x040fe2000000000a */
[C---:B------:R-:W-:Y:S01]  /*7020*/  SHF.L.U32 R21, R50.reuse, 0x10, RZ ;  /* 0x0000001032157819 */ /* 0x040fe200000006ff */
[----:B------:R-:W-:Y:S01]  /*7030*/  FFMA R15, R35, R20, R15 ;  /* 0x00000014230f7223 */ /* 0x000fe2000000000f */
[----:B------:R-:W-:Y:S01]  /*7040*/  LOP3.LUT R20, R50, 0xffff0000, RZ, 0xc0, !PT ;  /* 0xffff000032147812 */ /* 0x000fe200078ec0ff */
[----:B------:R-:W-:Y:S01]  /*7050*/  FMUL R13, R33, R17 ;  /* 0x00000011210d7220 */ /* 0x000fe20000400000 */
[----:B------:R-:W-:Y:S01]  /*7060*/  SHF.L.U32 R37, R51, 0x10, RZ ;  /* 0x0000001033257819 */ /* 0x000fe200000006ff */
[C---:B------:R-:W-:Y:S01]  /*7070*/  FMUL R14, R33.reuse, R18 ;  /* 0x00000012210e7220 */ /* 0x040fe20000400000 */
        /* <DEDUP_REMOVED lines=21> */
[----:B------:R-:W-:Y:S02]  /*71d0*/  UIADD3 UR8, UP0, UPT, UR52, 0x680, URZ ;  /* 0x0000068034087890 */ /* 0x000fe4000ff1e0ff */
[----:B------:R-:W-:Y:S02]  /*71e0*/  UIADD3 UR5, UPT, UPT, UR41, 0x20, URZ ;  /* 0x0000002029057890 */ /* 0x000fe4000fffe0ff */
[----:B------:R-:W-:Y:S02]  /*71f0*/  UIADD3 UR4, UPT, UPT, UR48, 0x1400, URZ ;  /* 0x0000140030047890 */ /* 0x000fe4000fffe0ff */
[----:B------:R-:W-:Y:S01]  /*7200*/  UIADD3.X UR9, UPT, UPT, URZ, UR53, URZ, UP0, !UPT ;  /* 0x00000035ff097290 */ /* 0x000fe200087fe4ff */
[----:B------:R-:W-:Y:S01]  /*7210*/  UMOV UR6, UR42 ;  /* 0x0000002a00067c82 */ /* 0x000fe20008000000 */
[----:B------:R-:W-:Y:S07]  /*7220*/  UMOV UR7, UR36 ;  /* 0x0000002400077c82 */ /* 0x000fee0008000000 */
[----:B------:R2:W-:Y:S01]  /*7230*/  UTMASTG.3D [UR4], [UR8] ;  /* 0x00000004080073b5 */ /* 0x0005e20008010000 */
[----:B------:R0:W-:Y:S01]  /*7240*/  UTMACMDFLUSH ;  /* 0x00000000000079b7 */ /* 0x0001e20000000000 */
[----:B--2---:R-:W-:Y:S04]  /*7250*/  DEPBAR.LE SB0, 0x1 ;  /* 0x000080400000791a */ /* 0x004fe80000000000 */
.L_x_122:
[----:B------:R-:W-:Y:S05]  /*7260*/  BSYNC.RECONVERGENT B0 ;  /* 0x0000000000007941 */ /* 0x000fea0003800200 */
.L_x_121:
[----:B------:R-:W-:Y:S01]  /*7270*/  BAR.SYNC.DEFER_BLOCKING 0x1, 0x80 ;  /* 0x0042000000007b1d */ /* 0x000fe20000010000 */
[----:B------:R-:W-:Y:S04]  /*7280*/  UIADD3 UR40, UPT, UPT, UR51, 0x1, URZ ;  /* 0x0000000133287890 */ /* 0x000fe8000fffe0ff */
[----:B------:R-:W-:Y:S04]  /*7290*/  UISETP.NE.AND UP0, UPT, UR40, 0x4, UPT ;  /* 0x000000042800788c */ /* 0x000fe8000bf05270 */
[----:B------:R-:W-:Y:S01]  /*72a0*/  USEL UR40, UR40, URZ, UP0 ;  /* 0x000000ff28287287 */ /* 0x000fe20008000000 */
[----:B------:R2:W-:Y:S01]  /*72b0*/  @P6 SYNCS.ARRIVE.TRANS64.RED.A1T0 RZ, [R38+URZ], RZ ;  /* 0x000000ff26ff69a7 */ /* 0x0005e200081004ff */
[----:B------:R-:W-:Y:S01]  /*72c0*/  BSSY B1, `(.L_x_123) ;  /* 0x0000014000017945 */ /* 0x000fe20003800000 */
[----:B------:R-:W4:Y:S02]  /*72d0*/  @P6 SYNCS.PHASECHK.TRANS64.TRYWAIT P0, [R83+URZ+0x110], R88 ;  /* 0x00011058530065a7 */ /* 0x000f2400080011ff */
[----:B----4-:R-:W-:Y:S01]  /*72e0*/  @P6 SEL R81, RZ, 0x1, !P0 ;  /* 0x00000001ff516807 */ /* 0x010fe20004000000 */
[----:B--2---:R-:W-:Y:S06]  /*72f0*/  @!P6 BRA `(.L_x_124) ;  /* 0x000000000040e947 */ /* 0x004fec0003800000 */
[----:B------:R-:W-:Y:S01]  /*7300*/  ISETP.NE.AND P1, PT, R82, RZ, PT ;  /* 0x000000ff5200720c */ /* 0x000fe20003f25270 */
[----:B------:R-:W-:Y:S01]  /*7310*/  BSSY B0, `(.L_x_125) ;  /* 0x0000009000007945 */ /* 0x000fe20003800000 */
[----:B------:R-:W-:Y:S11]  /*7320*/  ISETP.NE.AND P0, PT, R81, RZ, PT ;  /* 0x000000ff5100720c */ /* 0x000ff60003f05270 */
[----:B------:R-:W-:Y:S05]  /*7330*/  @P1 IMAD R2, R39, 0x1000, R80 ;  /* 0x0000100027021824 */ /* 0x000fea00078e0250 */
[----:B------:R-:W-:Y:S05]  /*7340*/  @P1 IADD3 R0, PT, PT, R2, UR48, RZ ;  /* 0x0000003002001c10 */ /* 0x000fea000fffe0ff */
[----:B------:R-:W-:Y:S01]  /*7350*/  @P1 IMAD.IADD R0, R71, 0x1, R0 ;  /* 0x0000000147001824 */ /* 0x000fe200078e0200 */
[----:B------:R-:W-:Y:S06]  /*7360*/  @P0 BRA `(.L_x_126) ;  /* 0x00000000000c0947 */ /* 0x000fec0003800000 */
[----:B------:R-:W-:Y:S04]  /*7370*/  SHF.L.U32 R4, R70, 0x1f, RZ ;  /* 0x0000001f46047819 */ /* 0x000fe800000006ff */
[----:B------:R-:W2:Y:S02]  /*7380*/  SYNCS.PHASECHK.TRANS64.TRYWAIT P0, [R83+URZ+0x110], R4 ;  /* 0x00011004530075a7 */ /* 0x000ea400080011ff */
[----:B--2---:R-:W-:Y:S05]  /*7390*/  @!P0 BRA `(.L_x_127) ;  /* 0x0000002000bc8947 */ /* 0x004fea0003800000 */
.L_x_126:
[----:B------:R-:W-:Y:S05]  /*73a0*/  BSYNC B0 ;  /* 0x0000000000007941 */ /* 0x000fea0003800000 */
.L_x_125:
[----:B------:R-:W-:Y:S02]  /*73b0*/  ISETP.NE.AND P0, PT, R82, RZ, PT ;  /* 0x000000ff5200720c */ /* 0x000fe40003f05270 */
[----:B------:R-:W-:Y:S11]  /*73c0*/  IADD3 R39, PT, PT, R39, 0x1, RZ ;  /* 0x0000000127277810 */ /* 0x000ff60007ffe0ff */
[----:B------:R-:W-:Y:S05]  /*73d0*/  @P0 WARPSYNC.ALL ;  /* 0x0000000000000948 */ /* 0x000fea0003800000 */
[----:B------:R4:W1:Y:S04]  /*73e0*/  @P0 LDSM.16.M88.4 R40, [R2+UR48+0x400] ;  /* 0x000400300228083b */ /* 0x0008680008000200 */
[----:B------:R4:W1:Y:S02]  /*73f0*/  @P0 LDSM.16.M88.4 R48, [R0+0x400] ;  /* 0x000400000030083b */ /* 0x0008640000000200 */
.L_x_124:
[----:B------:R-:W-:Y:S05]  /*7400*/  BSYNC B1 ;  /* 0x0000000000017941 */ /* 0x000fea0003800000 */
.L_x_123:
[----:B----4-:R-:W-:Y:S05]  /*7410*/  VIADD R0, R34, 0x40 ;  /* 0x0000004022007836 */ /* 0x010fea0000000000 */
[----:B------:R-:W-:Y:S04]  /*7420*/  SHF.R.U32.HI R0, RZ, 0x15, R0 ;  /* 0x00000015ff007819 */ /* 0x000fe80000011600 */
[----:B------:R-:W-:Y:S11]  /*7430*/  LOP3.LUT P0, RZ, R0, 0x3, R65, 0x48, !PT ;  /* 0x0000000300ff7812 */ /* 0x000ff60007804841 */
[----:B------:R-:W-:Y:S02]  /*7440*/  @!UPT UIADD3 URZ, UPT, UPT, URZ, URZ, URZ ;  /* 0x000000fffffff290 */ /* 0x000fe4000fffe0ff */
        /* <DEDUP_REMOVED lines=8> */
[----:B------:R-:W3:Y:S01]  /*74d0*/  LDCU.64 UR4, c[0x4][0x10] ;  /* 0x01000200ff0477ac */ /* 0x000ee20008000a00 */
[----:B----4-:R-:W-:Y:S01]  /*74e0*/  MOV R5, UR9 ;  /* 0x0000000900057c02 */ /* 0x010fe20008000f00 */
[----:B--2---:R-:W-:Y:S01]  /*74f0*/  IMAD.U32 R4, RZ, RZ, UR8 ;  /* 0x00000008ff047e24 */ /* 0x004fe2000f8e00ff */
[----:B-----5:R-:W-:Y:S01]  /*7500*/  MOV R7, UR7 ;  /* 0x0000000700077c02 */ /* 0x020fe20008000f00 */
[----:B------:R-:W-:Y:S01]  /*7510*/  IMAD.U32 R6, RZ, RZ, UR6 ;  /* 0x00000006ff067e24 */ /* 0x000fe2000f8e00ff */
[----:B---3--:R-:W-:Y:S01]  /*7520*/  MOV R11, UR5 ;  /* 0x00000005000b7c02 */ /* 0x008fe20008000f00 */
[----:B------:R-:W-:Y:S02]  /*7530*/  IMAD.U32 R10, RZ, RZ, UR4 ;  /* 0x00000004ff0a7e24 */ /* 0x000fe4000f8e00ff */
[----:B------:R-:W-:Y:S07]  /*7540*/  LEPC R20, `(.L_x_128) ;  /* 0x000000001014794e */ /* 0x000fee0000000000 */
[----:B-1----:R-:W-:Y:S05]  /*7550*/  CALL.ABS.NOINC R2 ;  /* 0x0000000002007343 */ /* 0x002fea0003c00000 */
.L_x_128:
        /* <DEDUP_REMOVED lines=10> */
[----:B--2---:R-:W1:Y:S01]  /*7600*/  LDTM.16dp256bit.x4 R4, tmem[UR4+0x40] ;  /* 0x00004004000479ee */ /* 0x004e620008120000 */
[----:B------:R-:W-:Y:S02]  /*7610*/  MOV R83, UR37 ;  /* 0x0000002500537c02 */ /* 0x000fe40008000f00 */
[----:B------:R-:W-:Y:S05]  /*7620*/  LEA R88, R39, UR48, 0x3 ;  /* 0x0000003027587c11 */ /* 0x000fea000f8e18ff */
[----:B------:R-:W-:Y:S04]  /*7630*/  @P6 LEA R38, R38, UR48, 0x3 ;  /* 0x0000003026266c11 */ /* 0x000fe8000f8e18ff */
[----:B------:R-:W-:Y:S04]  /*7640*/  @P6 IADD3 R38, PT, PT, R38, 0x130, RZ ;  /* 0x0000013026266810 */ /* 0x000fe80007ffe0ff */
[----:B------:R-:W-:Y:S02]  /*7650*/  @P6 PRMT R38, R83, 0x654, R38 ;  /* 0x0000065453266816 */ /* 0x000fe40000000026 */
[----:B------:R-:W-:Y:S01]  /*7660*/  @P6 SHF.L.U32 R83, R70, 0x1f, RZ ;  /* 0x0000001f46536819 */ /* 0x000fe200000006ff */
        /* <DEDUP_REMOVED lines=71> */
.L_x_130:
[----:B------:R-:W-:Y:S05]  /*7ae0*/  BSYNC.RECONVERGENT B0 ;  /* 0x0000000000007941 */ /* 0x000fea0003800200 */
.L_x_129:
        /* <DEDUP_REMOVED lines=19> */
.L_x_134:
[----:B------:R-:W-:Y:S05]  /*7c20*/  BSYNC B0 ;  /* 0x0000000000007941 */ /* 0x000fea0003800000 */
.L_x_133:
[----:B------:R-:W-:Y:S11]  /*7c30*/  ISETP.NE.AND P0, PT, R82, RZ, PT ;  /* 0x000000ff5200720c */ /* 0x000ff60003f05270 */
[----:B------:R-:W-:Y:S02]  /*7c40*/  @!UPT UIADD3 URZ, UPT, UPT, URZ, URZ, URZ ;  /* 0x000000fffffff290 */ /* 0x000fe4000fffe0ff */
[----:B------:R-:W-:Y:S05]  /*7c50*/  @P0 WARPSYNC.ALL ;  /* 0x0000000000000948 */ /* 0x000fea0003800000 */
[----:B------:R4:W1:Y:S04]  /*7c60*/  @P0 LDSM.16.M88.4 R40, [R39+UR48+0x400] ;  /* 0x000400302728083b */ /* 0x0008680008000200 */
[----:B------:R4:W1:Y:S02]  /*7c70*/  @P0 LDSM.16.M88.4 R48, [R0+0x400] ;  /* 0x000400000030083b */ /* 0x0008640000000200 */
.L_x_132:
[----:B------:R-:W-:Y:S05]  /*7c80*/  BSYNC B1 ;  /* 0x0000000000017941 */ /* 0x000fea0003800000 */
.L_x_131:
[----:B----4-:R-:W-:Y:S05]  /*7c90*/  VIADD R0, R34, 0x60 ;  /* 0x0000006022007836 */ /* 0x010fea0000000000 */
[----:B------:R-:W-:Y:S04]  /*7ca0*/  SHF.R.U32.HI R0, RZ, 0x15, R0 ;  /* 0x00000015ff007819 */ /* 0x000fe80000011600 */
[----:B------:R-:W-:Y:S11]  /*7cb0*/  LOP3.LUT P0, RZ, R0, 0x3, R65, 0x48, !PT ;  /* 0x0000000300ff7812 */ /* 0x000ff60007804841 */
[----:B------:R-:W-:Y:S02]  /*7cc0*/  @!UPT UIADD3 URZ, UPT, UPT, URZ, URZ, URZ ;  /* 0x000000fffffff290 */ /* 0x000fe4000fffe0ff */
[----:B------:R-:W-:Y:S05]  /*7cd0*/  @!P0 BRA `(.L_x_136) ;  /* 0x0000000000408947 */ /* 0x000fea0003800000 */
[----:B------:R-:W4:Y:S01]  /*7ce0*/  LDCU.64 UR8, c[0x4][0x70] ;  /* 0x01000e00ff0877ac */ /* 0x000f220008000a00 */
[----:B--2---:R-:W-:Y:S01]  /*7cf0*/  MOV R3, 0x0 ;  /* 0x0000000000037802 */ /* 0x004fe20000000f00 */
[----:B------:R-:W-:Y:S02]  /*7d00*/  HFMA2 R12, -RZ, RZ, 0, 5.9604644775390625e-08 ;  /* 0x00000001ff0c7431 */ /* 0x000fe400000001ff */
[----:B------:R-:W-:Y:S02]  /*7d10*/  IMAD.MOV.U32 R8, RZ, RZ, 0x192 ;  /* 0x00000192ff087424 */ /* 0x000fe400078e00ff */
[----:B------:R-:W-:Y:S01]  /*7d20*/  IMAD.MOV.U32 R13, RZ, RZ, RZ ;  /* 0x000000ffff0d7224 */ /* 0x000fe200078e00ff */
[----:B------:R-:W2:Y:S01]  /*7d30*/  LDCU.64 UR6, c[0x4][0x78] ;  /* 0x01000f00ff0677ac */ /* 0x000ea20008000a00 */
[----:B------:R-:W1:Y:S01]  /*7d40*/  LDC.64 R2, c[0x4][R3] ;  /* 0x0100000003027b82 */ /* 0x000e620000000a00 */
[----:B------:R-:W5:Y:S01]  /*7d50*/  LDCU.64 UR4, c[0x4][0x10] ;  /* 0x01000200ff0477ac */ /* 0x000f620008000a00 */
[----:B----4-:R-:W-:Y:S01]  /*7d60*/  MOV R5, UR9 ;  /* 0x0000000900057c02 */ /* 0x010fe20008000f00 */
[----:B------:R-:W-:Y:S01]  /*7d70*/  IMAD.U32 R4, RZ, RZ, UR8 ;  /* 0x00000008ff047e24 */ /* 0x000fe2000f8e00ff */
[----:B--2---:R-:W-:Y:S01]  /*7d80*/  MOV R7, UR7 ;  /* 0x0000000700077c02 */ /* 0x004fe20008000f00 */
[----:B------:R-:W-:Y:S01]  /*7d90*/  IMAD.U32 R6, RZ, RZ, UR6 ;  /* 0x00000006ff067e24 */ /* 0x000fe2000f8e00ff */
[----:B-----5:R-:W-:Y:S01]  /*7da0*/  MOV R11, UR5 ;  /* 0x00000005000b7c02 */ /* 0x020fe20008000f00 */
[----:B------:R-:W-:Y:S02]  /*7db0*/  IMAD.U32 R10, RZ, RZ, UR4 ;  /* 0x00000004ff0a7e24 */ /* 0x000fe4000f8e00ff */
[----:B------:R-:W-:Y:S07]  /*7dc0*/  LEPC R20, `(.L_x_136) ;  /* 0x000000001014794e */ /* 0x000fee0000000000 */
[----:B-1-3--:R-:W-:Y:S05]  /*7dd0*/  CALL.ABS.NOINC R2 ;  /* 0x0000000002007343 */ /* 0x00afea0003c00000 */
.L_x_136:
[----:B------:R-:W-:Y:S01]  /*7de0*/  ISETP.NE.AND P0, PT, R72, RZ, PT ;  /* 0x000000ff4800720c */ /* 0x000fe20003f05270 */
[----:B------:R-:W-:Y:S05]  /*7df0*/  WARPSYNC.ALL ;  /* 0x0000000000007948 */ /* 0x000fea0003800000 */
[----:B------:R-:W-:Y:S01]  /*7e00*/  R2UR UR4, R34 ;  /* 0x00000000220472ca */ /* 0x000fe200000e0000 */
[----:B------:R-:W-:Y:S01]  /*7e10*/  BSSY.RECONVERGENT B0, `(.L_x_137) ;  /* 0x0000052000007945 */ /* 0x000fe20003800200 */
[----:B------:R-:W-:Y:S02]  /*7e20*/  R2UR UR5, R79 ;  /* 0x000000004f0572ca */ /* 0x000fe400000e0000 */
[C---:B-1----:R-:W-:Y:S02]  /*7e30*/  SHF.L.U32 R20, R40.reuse, 0x10, RZ ;  /* 0x0000001028147819 */ /* 0x042fe400000006ff */
[----:B------:R-:W-:Y:S02]  /*7e40*/  LOP3.LUT R36, R40, 0xffff0000, RZ, 0xc0, !PT ;  /* 0xffff000028247812 */ /* 0x000fe400078ec0ff */
[C---:B------:R-:W-:Y:S02]  /*7e50*/  SHF.L.U32 R21, R41.reuse, 0x10, RZ ;  /* 0x0000001029157819 */ /* 0x040fe400000006ff */
[----:B------:R-:W-:Y:S02]  /*7e60*/  LOP3.LUT R38, R41, 0xffff0000, RZ, 0xc0, !PT ;  /* 0xffff000029267812 */ /* 0x000fe400078ec0ff */
[C---:B------:R-:W-:Y:S01]  /*7e70*/  SHF.L.U32 R37, R42.reuse, 0x10, RZ ;  /* 0x000000102a257819 */ /* 0x040fe200000006ff */
[----:B------:R-:W1:Y:S01]  /*7e80*/  LDTM.16dp256bit.x4 R4, tmem[UR4+0x60] ;  /* 0x00006004000479ee */ /* 0x000e620008120000 */
[----:B------:R-:W-:Y:S01]  /*7e90*/  LOP3.LUT R40, R42, 0xffff0000, RZ, 0xc0, !PT ;  /* 0xffff00002a287812 */ /* 0x000fe200078ec0ff */
[----:B------:R-:W-:Y:S01]  /*7ea0*/  NOP ;  /* 0x0000000000007918 */ /* 0x000fe20000000000 */
[C---:B------:R-:W-:Y:S01]  /*7eb0*/  SHF.L.U32 R39, R43.reuse, 0x10, RZ ;  /* 0x000000102b277819 */ /* 0x040fe200000006ff */
[----:B------:R-:W-:Y:S01]  /*7ec0*/  UIADD3 UR5, UPT, UPT, UR5, 0x1a0, URZ ;  /* 0x000001a005057890 */ /* 0x000fe2000fffe0ff */
[----:B------:R-:W-:Y:S02]  /*7ed0*/  LOP3.LUT R41, R43, 0xffff0000, RZ, 0xc0, !PT ;  /* 0xffff00002b297812 */ /* 0x000fe400078ec0ff */
[C---:B------:R-:W-:Y:S01]  /*7ee0*/  SHF.L.U32 R42, R48.reuse, 0x10, RZ ;  /* 0x00000010302a7819 */ /* 0x040fe200000006ff */
[----:B------:R-:W-:Y:S01]  /*7ef0*/  UPRMT UR5, UR37, 0x654, UR5 ;  /* 0x0000065425057896 */ /* 0x000fe20008000005 */
[----:B------:R-:W-:Y:S02]  /*7f00*/  LOP3.LUT R43, R48, 0xffff0000, RZ, 0xc0, !PT ;  /* 0xffff0000302b7812 */ /* 0x000fe400078ec0ff */
[C---:B------:R-:W-:Y:S02]  /*7f10*/  SHF.L.U32 R44, R49.reuse, 0x10, RZ ;  /* 0x00000010312c7819 */ /* 0x040fe400000006ff */
[----:B------:R-:W-:Y:S02]  /*7f20*/  LOP3.LUT R46, R49, 0xffff0000, RZ, 0xc0, !PT ;  /* 0xffff0000312e7812 */ /* 0x000fe400078ec0ff */
[C---:B------:R-:W-:Y:S02]  /*7f30*/  SHF.L.U32 R45, R50.reuse, 0x10, RZ ;  /* 0x00000010322d7819 */ /* 0x040fe400000006ff */
[----:B-1----:R-:W-:Y:S01]  /*7f40*/  SYNCS.ARRIVE.TRANS64.RED.A1T0 RZ, [UR5], RZ ;  /* 0x000000ffffff79a7 */ /* 0x002fe20008100405 */
[----:B------:R-:W-:Y:S02]  /*7f50*/  LOP3.LUT R48, R50, 0xffff0000, RZ, 0xc0, !PT ;  /* 0xffff000032307812 */ /* 0x000fe400078ec0ff */
[C---:B------:R-:W-:Y:S02]  /*7f60*/  SHF.L.U32 R47, R51.reuse, 0x10, RZ ;  /* 0x00000010332f7819 */ /* 0x040fe400000006ff */
[----:B------:R-:W-:Y:S01]  /*7f70*/  LOP3.LUT R50, R51, 0xffff0000, RZ, 0xc0, !PT ;  /* 0xffff000033327812 */ /* 0x000fe200078ec0ff */
[C---:B------:R-:W-:Y:S01]  /*7f80*/  FMUL R4, R33.reuse, R4 ;  /* 0x0000000421047220 */ /* 0x040fe20000400000 */
[C---:B------:R-:W-:Y:S01]  /*7f90*/  FMUL R5, R33.reuse, R5 ;  /* 0x0000000521057220 */ /* 0x040fe20000400000 */
[C---:B------:R-:W-:Y:S01]  /*7fa0*/  FMUL R6, R33.reuse, R6 ;  /* 0x0000000621067220 */ /* 0x040fe20000400000 */
[----:B------:R-:W-:Y:S01]  /*7fb0*/  FMUL R7, R33, R7 ;  /* 0x0000000721077220 */ /* 0x000fe20000400000 */
[C---:B------:R-:W-:Y:S01]  /*7fc0*/  FFMA R4, R35.reuse, R20, R4 ;  /* 0x0000001423047223 */ /* 0x040fe20000000004 */
[C---:B------:R-:W-:Y:S01]  /*7fd0*/  FFMA R5, R35.reuse, R36, R5 ;  /* 0x0000002423057223 */ /* 0x040fe20000000005 */
[C---:B------:R-:W-:Y:S01]  /*7fe0*/  FFMA R6, R35.reuse, R21, R6 ;  /* 0x0000001523067223 */ /* 0x040fe20000000006 */
[----:B------:R-:W-:Y:S01]  /*7ff0*/  FFMA R7, R35, R38, R7 ;  /* 0x0000002623077223 */ /* 0x000fe20000000007 */
[C---:B------:R-:W-:Y:S01]  /*8000*/  FMUL R8, R33.reuse, R8 ;  /* 0x0000000821087220 */ /* 0x040fe20000400000 */
[----:B------:R-:W-:Y:S01]  /*8010*/  FMUL R9, R33, R9 ;  /* 0x0000000921097220 */ /* 0x000fe20000400000 */
[----:B---3--:R-:W-:Y:S01]  /*8020*/  F2FP.BF16.F32.PACK_AB R80, R5, R4 ;  /* 0x000000040550723e */ /* 0x008fe200000010ff */
[----:B------:R-:W-:Y:S01]  /*8030*/  FMUL R0, R33, R10 ;  /* 0x0000000a21007220 */ /* 0x000fe20000400000 */
[----:B------:R-:W-:Y:S01]  /*8040*/  F2FP.BF16.F32.PACK_AB R81, R7, R6 ;  /* 0x000000060751723e */ /* 0x000fe200000010ff */
[C---:B------:R-:W-:Y:S01]  /*8050*/  FFMA R8, R35.reuse, R37, R8 ;  /* 0x0000002523087223 */ /* 0x040fe20000000008 */
[----:B------:R-:W-:Y:S01]  /*8060*/  FFMA R9, R35, R40, R9 ;  /* 0x0000002823097223 */ /* 0x000fe20000000009 */
[C---:B------:R-:W-:Y:S01]  /*8070*/  FMUL R2, R33.reuse, R11 ;  /* 0x0000000b21027220 */ /* 0x040fe20000400000 */
[C---:B--2---:R-:W-:Y:S01]  /*8080*/  FMUL R3, R33.reuse, R12 ;  /* 0x0000000c21037220 */ /* 0x044fe20000400000 */
[----:B------:R-:W-:Y:S01]  /*8090*/  FMUL R10, R33, R13 ;  /* 0x0000000d210a7220 */ /* 0x000fe20000400000 */
[----:B------:R-:W-:Y:S01]  /*80a0*/  FFMA R0, R35, R39, R0 ;  /* 0x0000002723007223 */ /* 0x000fe20000000000 */
        /* <DEDUP_REMOVED lines=40> */
.L_x_138:
[----:B------:R-:W-:Y:S05]  /*8330*/  BSYNC.RECONVERGENT B0 ;  /* 0x0000000000007941 */ /* 0x000fea0003800200 */
.L_x_137:
[----:B------:R-:W-:Y:S01]  /*8340*/  BAR.SYNC.DEFER_BLOCKING 0x1, 0x80 ;  /* 0x0042000000007b1d */ /* 0x000fe20000010000 */
[----:B------:R-:W-:Y:S01]  /*8350*/  UISETP.NE.AND UP0, UPT, UR49, -0x4, UPT ;  /* 0xfffffffc3100788c */ /* 0x000fe2000bf05270 */
[----:B------:R-:W-:Y:S08]  /*8360*/  IADD3 R0, PT, PT, R30, 0x1, RZ ;  /* 0x000000011e007810 */ /* 0x000ff00007ffe0ff */
[----:B------:R-:W-:Y:S05]  /*8370*/  BRA.U !UP0, `(.L_x_139) ;  /* 0x0000000108287547 */ /* 0x000fea000b800000 */
[----:B------:R-:W-:Y:S01]  /*8380*/  ISETP.NE.AND P0, PT, R76, RZ, PT ;  /* 0x000000ff4c00720c */ /* 0x000fe20003f05270 */
[----:B------:R-:W-:Y:S01]  /*8390*/  IMAD.U32 R3, RZ, RZ, UR51 ;  /* 0x00000033ff037e24 */ /* 0x000fe2000f8e00ff */
[----:B------:R-:W-:Y:S01]  /*83a0*/  UIADD3 UR51, UPT, UPT, UR51, 0x1, URZ ;  /* 0x0000000133337890 */ /* 0x000fe2000fffe0ff */
[----:B------:R-:W-:Y:S03]  /*83b0*/  IMAD.U32 R2, RZ, RZ, UR37 ;  /* 0x00000025ff027e24 */ /* 0x000fe6000f8e00ff */
[----:B------:R-:W-:Y:S04]  /*83c0*/  UISETP.NE.AND UP0, UPT, UR51, 0x4, UPT ;  /* 0x000000043300788c */ /* 0x000fe8000bf05270 */
[----:B------:R-:W-:Y:S03]  /*83d0*/  USEL UR51, UR51, URZ, UP0 ;  /* 0x000000ff33337287 */ /* 0x000fe60008000000 */
[----:B------:R-:W-:Y:S05]  /*83e0*/  @P0 LEA R3, R3, UR48, 0x3 ;  /* 0x0000003003030c11 */ /* 0x000fea000f8e18ff */
[----:B------:R-:W-:Y:S05]  /*83f0*/  @P0 VIADD R3, R3, 0x130 ;  /* 0x0000013003030836 */ /* 0x000fea0000000000 */
[----:B------:R-:W-:Y:S04]  /*8400*/  @P0 PRMT R2, R2, 0x654, R3 ;  /* 0x0000065402020816 */ /* 0x000fe80000000003 */
[----:B------:R2:W-:Y:S03]  /*8410*/  @P0 SYNCS.ARRIVE.TRANS64.RED.A1T0 RZ, [R2+URZ], RZ ;  /* 0x000000ff02ff09a7 */ /* 0x0005e600081004ff */
.L_x_139:
[----:B------:R-:W-:Y:S01]  /*8420*/  ISETP.NE.AND P2, PT, R73, RZ, PT ;  /* 0x000000ff4900720c */ /* 0x000fe20003f45270 */
[----:B------:R-:W-:Y:S01]  /*8430*/  UIADD3 UR49, UPT, UPT, UR49, 0x4, URZ ;  /* 0x0000000431317890 */ /* 0x000fe2000fffe0ff */
[----:B------:R-:W-:Y:S01]  /*8440*/  ISETP.NE.AND P0, PT, R75, 0x2, PT ;  /* 0x000000024b00780c */ /* 0x000fe20003f05270 */
[----:B------:R-:W-:Y:S01]  /*8450*/  IMAD.IADD R20, R29, 0x1, R58 ;  /* 0x000000011d147824 */ /* 0x000fe200078e023a */
[----:B------:R-:W-:Y:S01]  /*8460*/  ISETP.NE.AND P1, PT, R0, 0x4, PT ;  /* 0x000000040000780c */ /* 0x000fe20003f25270 */
[----:B------:R-:W-:Y:S01]  /*8470*/  IMAD.IADD R21, R31, 0x1, R60 ;  /* 0x000000011f157824 */ /* 0x000fe200078e023c */
[----:B------:R-:W-:Y:S02]  /*8480*/  SEL R3, RZ, 0x1, P0 ;  /* 0x00000001ff037807 */ /* 0x000fe40000000000 */
[----:B--2---:R-:W-:Y:S02]  /*8490*/  SEL R2, RZ, 0x1, P1 ;  /* 0x00000001ff027807 */ /* 0x004fe40000800000 */
[----:B------:R-:W-:Y:S02]  /*84a0*/  LOP3.LUT R68, R68, R3, RZ, 0x3c, !PT ;  /* 0x0000000344447212 */ /* 0x000fe400078e3cff */
[----:B------:R-:W-:Y:S02]  /*84b0*/  LOP3.LUT R69, R69, R2, RZ, 0x3c, !PT ;  /* 0x0000000245457212 */ /* 0x000fe400078e3cff */
[----:B------:R-:W-:Y:S02]  /*84c0*/  @P2 R2UR UR36, R67 ;  /* 0x00000000432422ca */ /* 0x000fe400000e0000 */
[----:B------:R-:W-:Y:S02]  /*84d0*/  SEL R75, R75, RZ, P0 ;  /* 0x000000ff4b4b7207 */ /* 0x000fe40000000000 */
[----:B------:R-:W-:Y:S01]  /*84e0*/  SEL R30, R0, RZ, P1 ;  /* 0x000000ff001e7207 */ /* 0x000fe20000800000 */
[----:B------:R-:W-:Y:S10]  /*84f0*/  @P2 BRA `(.L_x_140) ;  /* 0xffffffd000182947 */ /* 0x000ff4000383ffff */
[----:B------:R-:W-:-:S09]  /*8500*/  UISETP.NE.AND UP0, UPT, UR50, URZ, UPT ;  /* 0x000000ff3200728c */ /* 0x000fd2000bf05270 */
[----:B------:R-:W-:Y:S05]  /*8510*/  BRA.U !UP0, `(.L_x_141) ;  /* 0x0000000108487547 */ /* 0x000fea000b800000 */
[----:B------:R-:W2:Y:S02]  /*8520*/  LDCU.64 UR4, c[0x0][0x890] ;  /* 0x00011200ff0477ac */ /* 0x000ea40008000a00 */
[----:B--2---:R-:W-:-:S04]  /*8530*/  UISETP.NE.U32.AND UP0, UPT, UR4, URZ, UPT ;  /* 0x000000ff0400728c */ /* 0x004fc8000bf05070 */
[----:B------:R-:W-:-:S09]  /*8540*/  UISETP.NE.AND.EX UP0, UPT, UR5, URZ, UPT, UP0 ;  /* 0x000000ff0500728c */ /* 0x000fd2000bf05300 */
[----:B------:R-:W-:Y:S05]  /*8550*/  BRA.U UP0, `(.L_x_142) ;  /* 0x00000001000c7547 */ /* 0x000fea000b800000 */
[----:B------:R-:W-:-:S13]  /*8560*/  FSETP.NEU.AND P0, PT, R35, RZ, PT ;  /* 0x000000ff2300720b */ /* 0x000fda0003f0d000 */
[----:B------:R-:W-:Y:S05]  /*8570*/  @!P0 EXIT ;  /* 0x000000000000894d */ /* 0x000fea0003800000 */
[----:B------:R-:W-:Y:S05]  /*8580*/  BRA `(.L_x_141) ;  /* 0x00000000002c7947 */ /* 0x000fea0003800000 */
.L_x_142:
[----:B------:R-:W-:Y:S01]  /*8590*/  ISETP.NE.AND P0, PT, R74, RZ, PT ;  /* 0x000000ff4a00720c */ /* 0x000fe20003f05270 */
[----:B------:R-:W-:-:S12]  /*85a0*/  BSSY.RECONVERGENT B0, `(.L_x_141) ;  /* 0x0000009000007945 */ /* 0x000fd80003800200 */
[----:B------:R-:W-:Y:S05]  /*85b0*/  @P0 BRA `(.L_x_143) ;  /* 0x0000000000140947 */ /* 0x000fea0003800000 */
[----:B------:R-:W2:Y:S02]  /*85c0*/  LDCU.64 UR4, c[0x0][0x888] ;  /* 0x00011100ff0477ac */ /* 0x000ea40008000a00 */
[----:B--2---:R-:W-:-:S04]  /*85d0*/  ISETP.NE.U32.AND P0, PT, RZ, UR4, PT ;  /* 0x00000004ff007c0c */ /* 0x004fc8000bf05070 */
[----:B------:R-:W-:-:S13]  /*85e0*/  ISETP.NE.AND.EX P0, PT, RZ, UR5, PT, P0 ;  /* 0x00000005ff007c0c */ /* 0x000fda000bf05300 */
[----:B------:R-:W-:Y:S05]  /*85f0*/  @!P0 EXIT ;  /* 0x000000000000894d */ /* 0x000fea0003800000 */
[----:B------:R-:W-:Y:S05]  /*8600*/  BRA `(.L_x_144) ;  /* 0x0000000000087947 */ /* 0x000fea0003800000 */
.L_x_143:
[----:B------:R-:W-:-:S13]  /*8610*/  FSETP.NEU.AND P0, PT, R35, RZ, PT ;  /* 0x000000ff2300720b */ /* 0x000fda0003f0d000 */
[----:B------:R-:W-:Y:S05]  /*8620*/  @!P0 EXIT ;  /* 0x000000000000894d */ /* 0x000fea0003800000 */
.L_x_144:
[----:B------:R-:W-:Y:S05]  /*8630*/  BSYNC.RECONVERGENT B0 ;  /* 0x0000000000007941 */ /* 0x000fea0003800200 */
.L_x_141:
[----:B------:R-:W-:Y:S01]  /*8640*/  ULEA UR4, UR51, UR48, 0x3 ;  /* 0x0000003033047291 */ /* 0x000fe2000f8e18ff */
[----:B------:R-:W-:-:S04]  /*8650*/  DEPBAR.LE SB0, 0x0 ;  /* 0x000080000000791a */ /* 0x000fc80000000000 */
[----:B------:R-:W-:-:S04]  /*8660*/  UIADD3 UR4, UPT, UPT, UR4, 0x130, URZ ;  /* 0x0000013004047890 */ /* 0x000fc8000fffe0ff */
[----:B------:R-:W-:-:S09]  /*8670*/  UPRMT UR4, UR37, 0x654, UR4 ;  /* 0x0000065425047896 */ /* 0x000fd20008000004 */
[----:B------:R-:W-:Y:S01]  /*8680*/  SYNCS.ARRIVE.TRANS64.RED.A1T0 RZ, [UR4], RZ ;  /* 0x000000ffffff79a7 */ /* 0x000fe20008100404 */
[----:B------:R-:W-:Y:S05]  /*8690*/  EXIT ;  /* 0x000000000000794d */ /* 0x000fea0003800000 */
.L_x_20:
[----:B--2---:R2:W1:Y:S02]  /*86a0*/  SYNCS.PHASECHK.TRANS64.TRYWAIT P0, [R3+URZ+0x1d0], R2 ;  /* 0x0001d002030075a7 */ /* 0x00446400080011ff */
[----:B-1----:R-:W-:Y:S05]  /*86b0*/  @!P0 NANOSLEEP.SYNCS 0x989680 ;  /* 0x009896800000895d */ /* 0x002fea0003900000 */
[----:B------:R-:W1:Y:S02]  /*86c0*/  @!P0 SYNCS.PHASECHK.TRANS64 P0, [R3+URZ+0x1d0], R2 ;  /* 0x0001d002030085a7 */ /* 0x000e6400080010ff */
[----:B-1----:R-:W-:Y:S05]  /*86d0*/  @!P0 BRA `(.L_x_20) ;  /* 0xfffffffc00f08947 */ /* 0x002fea000383ffff */
[----:B------:R-:W-:Y:S05]  /*86e0*/  BRA `(.L_x_145) ;  /* 0xffffff9000347947 */ /* 0x000fea000383ffff */
.L_x_23:
[----:B-1----:R-:W-:-:S07]  /*86f0*/  MOV R2, UR33 ;  /* 0x0000002100027c02 */ /* 0x002fce0008000f00 */
.L_x_146:
[----:B-1----:R1:W2:Y:S02]  /*8700*/  SYNCS.PHASECHK.TRANS64.TRYWAIT P0, [R2+URZ+0x88], R5 ;  /* 0x00008805020075a7 */ /* 0x0022a400080011ff */
[----:B--2---:R-:W-:Y:S05]  /*8710*/  @!P0 NANOSLEEP.SYNCS 0x989680 ;  /* 0x009896800000895d */ /* 0x004fea0003900000 */
[----:B------:R-:W2:Y:S02]  /*8720*/  @!P0 SYNCS.PHASECHK.TRANS64 P0, [R2+URZ+0x88], R5 ;  /* 0x00008805020085a7 */ /* 0x000ea400080010ff */
[----:B--2---:R-:W-:Y:S05]  /*8730*/  @!P0 BRA `(.L_x_146) ;  /* 0xfffffffc00f08947 */ /* 0x004fea000383ffff */
[----:B------:R-:W-:Y:S05]  /*8740*/  BRA `(.L_x_22) ;  /* 0xffffff9000847947 */ /* 0x000fea000383ffff */
.L_x_29:
[----:B-1----:R-:W-:-:S07]  /*8750*/  MOV R2, UR17 ;  /* 0x0000001100027c02 */ /* 0x002fce0008000f00 */
.L_x_147:
[----:B-1----:R1:W2:Y:S02]  /*8760*/  SYNCS.PHASECHK.TRANS64.TRYWAIT P0, [R2+URZ+0x88], R5 ;  /* 0x00008805020075a7 */ /* 0x0022a400080011ff */
[----:B--2---:R-:W-:Y:S05]  /*8770*/  @!P0 NANOSLEEP.SYNCS 0x989680 ;  /* 0x009896800000895d */ /* 0x004fea0003900000 */
[----:B------:R-:W2:Y:S02]  /*8780*/  @!P0 SYNCS.PHASECHK.TRANS64 P0, [R2+URZ+0x88], R5 ;  /* 0x00008805020085a7 */ /* 0x000ea400080010ff */
[----:B--2---:R-:W-:Y:S05]  /*8790*/  @!P0 BRA `(.L_x_147) ;  /* 0xfffffffc00f08947 */ /* 0x004fea000383ffff */
[----:B------:R-:W-:Y:S05]  /*87a0*/  BRA `(.L_x_28) ;  /* 0xffffff94002c7947 */ /* 0x000fea000383ffff */
.L_x_33:
[----:B-1----:R1:W2:Y:S02]  /*87b0*/  SYNCS.PHASECHK.TRANS64.TRYWAIT P0, [R2+URZ+0x160], R3 ;  /* 0x00016003020075a7 */ /* 0x0022a400080011ff */
[----:B--2---:R-:W-:Y:S05]  /*87c0*/  @!P0 NANOSLEEP.SYNCS 0x989680 ;  /* 0x009896800000895d */ /* 0x004fea0003900000 */
[----:B------:R-:W2:Y:S02]  /*87d0*/  @!P0 SYNCS.PHASECHK.TRANS64 P0, [R2+URZ+0x160], R3 ;  /* 0x00016003020085a7 */ /* 0x000ea400080010ff */
[----:B--2---:R-:W-:Y:S05]  /*87e0*/  @!P0 BRA `(.L_x_33) ;  /* 0xfffffffc00f08947 */ /* 0x004fea000383ffff */
[----:B------:R-:W-:Y:S05]  /*87f0*/  BRA `(.L_x_148) ;  /* 0xffffff9400bc7947 */ /* 0x000fea000383ffff */
.L_x_37:
[----:B----4-:R-:W-:-:S07]  /*8800*/  MOV R0, UR5 ;  /* 0x0000000500007c02 */ /* 0x010fce0008000f00 */
.L_x_149:
[----:B-1----:R1:W2:Y:S02]  /*8810*/  SYNCS.PHASECHK.TRANS64.TRYWAIT P0, [R0+URZ], R3 ;  /* 0x00000003000075a7 */ /* 0x0022a400080011ff */
[----:B--2---:R-:W-:Y:S05]  /*8820*/  @!P0 NANOSLEEP.SYNCS 0x989680 ;  /* 0x009896800000895d */ /* 0x004fea0003900000 */
[----:B------:R-:W2:Y:S02]  /*8830*/  @!P0 SYNCS.PHASECHK.TRANS64 P0, [R0+URZ], R3 ;  /* 0x00000003000085a7 */ /* 0x000ea400080010ff */
[----:B--2---:R-:W-:Y:S05]  /*8840*/  @!P0 BRA `(.L_x_149) ;  /* 0xfffffffc00f08947 */ /* 0x004fea000383ffff */
[----:B------:R-:W-:Y:S05]  /*8850*/  BRA `(.L_x_150) ;  /* 0xffffff9c002c7947 */ /* 0x000fea000383ffff */
.L_x_38:
[----:B----4-:R-:W-:-:S07]  /*8860*/  MOV R0, UR5 ;  /* 0x0000000500007c02 */ /* 0x010fce0008000f00 */
.L_x_151:
[----:B-1----:R1:W2:Y:S02]  /*8870*/  SYNCS.PHASECHK.TRANS64.TRYWAIT P0, [R0+URZ], R3 ;  /* 0x00000003000075a7 */ /* 0x0022a400080011ff */
[----:B--2---:R-:W-:Y:S05]  /*8880*/  @!P0 NANOSLEEP.SYNCS 0x989680 ;  /* 0x009896800000895d */ /* 0x004fea0003900000 */
[----:B------:R-:W2:Y:S02]  /*8890*/  @!P0 SYNCS.PHASECHK.TRANS64 P0, [R0+URZ], R3 ;  /* 0x00000003000085a7 */ /* 0x000ea400080010ff */
[----:B--2---:R-:W-:Y:S05]  /*88a0*/  @!P0 BRA `(.L_x_151) ;  /* 0xfffffffc00f08947 */ /* 0x004fea000383ffff */
[----:B------:R-:W-:Y:S05]  /*88b0*/  BRA `(.L_x_152) ;  /* 0xffffff9c00387947 */ /* 0x000fea000383ffff */
.L_x_39:
[----:B----4-:R-:W-:-:S07]  /*88c0*/  MOV R0, UR5 ;  /* 0x0000000500007c02 */ /* 0x010fce0008000f00 */
.L_x_153:
[----:B-1----:R1:W2:Y:S02]  /*88d0*/  SYNCS.PHASECHK.TRANS64.TRYWAIT P0, [R0+URZ], R3 ;  /* 0x00000003000075a7 */ /* 0x0022a400080011ff */
[----:B--2---:R-:W-:Y:S05]  /*88e0*/  @!P0 NANOSLEEP.SYNCS 0x989680 ;  /* 0x009896800000895d */ /* 0x004fea0003900000 */
[----:B------:R-:W2:Y:S02]  /*88f0*/  @!P0 SYNCS.PHASECHK.TRANS64 P0, [R0+URZ], R3 ;  /* 0x00000003000085a7 */ /* 0x000ea400080010ff */
[----:B--2---:R-:W-:Y:S05]  /*8900*/  @!P0 BRA `(.L_x_153) ;  /* 0xfffffffc00f08947 */ /* 0x004fea000383ffff */
[----:B------:R-:W-:Y:S05]  /*8910*/  BRA `(.L_x_154) ;  /* 0xffffff9c00447947 */ /* 0x000fea000383ffff */
.L_x_40:
[----:B----4-:R-:W-:-:S07]  /*8920*/  MOV R0, UR5 ;  /* 0x0000000500007c02 */ /* 0x010fce0008000f00 */
.L_x_155:
[----:B-1----:R1:W2:Y:S02]  /*8930*/  SYNCS.PHASECHK.TRANS64.TRYWAIT P0, [R0+URZ], R3 ;  /* 0x00000003000075a7 */ /* 0x0022a400080011ff */
[----:B--2---:R-:W-:Y:S05]  /*8940*/  @!P0 NANOSLEEP.SYNCS 0x989680 ;  /* 0x009896800000895d */ /* 0x004fea0003900000 */
[----:B------:R-:W2:Y:S02]  /*8950*/  @!P0 SYNCS.PHASECHK.TRANS64 P0, [R0+URZ], R3 ;  /* 0x00000003000085a7 */ /* 0x000ea400080010ff */
[----:B--2---:R-:W-:Y:S05]  /*8960*/  @!P0 BRA `(.L_x_155) ;  /* 0xfffffffc00f08947 */ /* 0x004fea000383ffff */
[----:B------:R-:W-:Y:S05]  /*8970*/  BRA `(.L_x_156) ;  /* 0xffffff9c00507947 */ /* 0x000fea000383ffff */
.L_x_41:
[----:B----4-:R-:W-:-:S07]  /*8980*/  MOV R0, UR5 ;  /* 0x0000000500007c02 */ /* 0x010fce0008000f00 */
.L_x_157:
[----:B-1----:R1:W2:Y:S02]  /*8990*/  SYNCS.PHASECHK.TRANS64.TRYWAIT P0, [R0+URZ], R3 ;  /* 0x00000003000075a7 */ /* 0x0022a400080011ff */
[----:B--2---:R-:W-:Y:S05]  /*89a0*/  @!P0 NANOSLEEP.SYNCS 0x989680 ;  /* 0x009896800000895d */ /* 0x004fea0003900000 */
[----:B------:R-:W2:Y:S02]  /*89b0*/  @!P0 SYNCS.PHASECHK.TRANS64 P0, [R0+URZ], R3 ;  /* 0x00000003000085a7 */ /* 0x000ea400080010ff */
[----:B--2---:R-:W-:Y:S05]  /*89c0*/  @!P0 BRA `(.L_x_157) ;  /* 0xfffffffc00f08947 */ /* 0x004fea000383ffff */
[----:B------:R-:W-:Y:S05]  /*89d0*/  BRA `(.L_x_158) ;  /* 0xffffff9c005c7947 */ /* 0x000fea000383ffff */
.L_x_42:
[----:B----4-:R-:W-:-:S07]  /*89e0*/  MOV R0, UR5 ;  /* 0x0000000500007c02 */ /* 0x010fce0008000f00 */
.L_x_159:
[----:B-1----:R1:W2:Y:S02]  /*89f0*/  SYNCS.PHASECHK.TRANS64.TRYWAIT P0, [R0+URZ], R3 ;  /* 0x00000003000075a7 */ /* 0x0022a400080011ff */
[----:B--2---:R-:W-:Y:S05]  /*8a00*/  @!P0 NANOSLEEP.SYNCS 0x989680 ;  /* 0x009896800000895d */ /* 0x004fea0003900000 */
[----:B------:R-:W2:Y:S02]  /*8a10*/  @!P0 SYNCS.PHASECHK.TRANS64 P0, [R0+URZ], R3 ;  /* 0x00000003000085a7 */ /* 0x000ea400080010ff */
[----:B--2---:R-:W-:Y:S05]  /*8a20*/  @!P0 BRA `(.L_x_159) ;  /* 0xfffffffc00f08947 */ /* 0x004fea000383ffff */
[----:B------:R-:W-:Y:S05]  /*8a30*/  BRA `(.L_x_160) ;  /* 0xffffff9c00687947 */ /* 0x000fea000383ffff */
.L_x_43:
[----:B----4-:R-:W-:-:S07]  /*8a40*/  MOV R0, UR5 ;  /* 0x0000000500007c02 */ /* 0x010fce0008000f00 */
.L_x_161:
[----:B-1----:R1:W2:Y:S02]  /*8a50*/  SYNCS.PHASECHK.TRANS64.TRYWAIT P0, [R0+URZ], R3 ;  /* 0x00000003000075a7 */ /* 0x0022a400080011ff */
[----:B--2---:R-:W-:Y:S05]  /*8a60*/  @!P0 NANOSLEEP.SYNCS 0x989680 ;  /* 0x009896800000895d */ /* 0x004fea0003900000 */
[----:B------:R-:W2:Y:S02]  /*8a70*/  @!P0 SYNCS.PHASECHK.TRANS64 P0, [R0+URZ], R3 ;  /* 0x00000003000085a7 */ /* 0x000ea400080010ff */
[----:B--2---:R-:W-:Y:S05]  /*8a80*/  @!P0 BRA `(.L_x_161) ;  /* 0xfffffffc00f08947 */ /* 0x004fea000383ffff */
[----:B------:R-:W-:Y:S05]  /*8a90*/  BRA `(.L_x_162) ;  /* 0xffffff9c00747947 */ /* 0x000fea000383ffff */
.L_x_44:
[----:B----4-:R-:W-:-:S07]  /*8aa0*/  MOV R0, UR5 ;  /* 0x0000000500007c02 */ /* 0x010fce0008000f00 */
.L_x_163:
[----:B-1----:R1:W2:Y:S02]  /*8ab0*/  SYNCS.PHASECHK.TRANS64.TRYWAIT P0, [R0+URZ], R3 ;  /* 0x00000003000075a7 */ /* 0x0022a400080011ff */
[----:B--2---:R-:W-:Y:S05]  /*8ac0*/  @!P0 NANOSLEEP.SYNCS 0x989680 ;  /* 0x009896800000895d */ /* 0x004fea0003900000 */
[----:B------:R-:W2:Y:S02]  /*8ad0*/  @!P0 SYNCS.PHASECHK.TRANS64 P0, [R0+URZ], R3 ;  /* 0x00000003000085a7 */ /* 0x000ea400080010ff */
[----:B--2---:R-:W-:Y:S05]  /*8ae0*/  @!P0 BRA `(.L_x_163) ;  /* 0xfffffffc00f08947 */ /* 0x004fea000383ffff */
[----:B------:R-:W-:Y:S05]  /*8af0*/  BRA `(.L_x_164) ;  /* 0xffffff9c00807947 */ /* 0x000fea000383ffff */
.L_x_45:
[----:B----4-:R-:W-:-:S07]  /*8b00*/  MOV R0, UR5 ;  /* 0x0000000500007c02 */ /* 0x010fce0008000f00 */
.L_x_165:
[----:B-1----:R1:W2:Y:S02]  /*8b10*/  SYNCS.PHASECHK.TRANS64.TRYWAIT P0, [R0+URZ], R3 ;  /* 0x00000003000075a7 */ /* 0x0022a400080011ff */
[----:B--2---:R-:W-:Y:S05]  /*8b20*/  @!P0 NANOSLEEP.SYNCS 0x989680 ;  /* 0x009896800000895d */ /* 0x004fea0003900000 */
[----:B------:R-:W2:Y:S02]  /*8b30*/  @!P0 SYNCS.PHASECHK.TRANS64 P0, [R0+URZ], R3 ;  /* 0x00000003000085a7 */ /* 0x000ea400080010ff */
[----:B--2---:R-:W-:Y:S05]  /*8b40*/  @!P0 BRA `(.L_x_165) ;  /* 0xfffffffc00f08947 */ /* 0x004fea000383ffff */
[----:B------:R-:W-:Y:S05]  /*8b50*/  BRA `(.L_x_166) ;  /* 0xffffff9c008c7947 */ /* 0x000fea000383ffff */
.L_x_46:
[----:B----4-:R-:W-:-:S07]  /*8b60*/  MOV R0, UR5 ;  /* 0x0000000500007c02 */ /* 0x010fce0008000f00 */
.L_x_167:
[----:B-1----:R1:W2:Y:S02]  /*8b70*/  SYNCS.PHASECHK.TRANS64.TRYWAIT P0, [R0+URZ], R3 ;  /* 0x00000003000075a7 */ /* 0x0022a400080011ff */
[----:B--2---:R-:W-:Y:S05]  /*8b80*/  @!P0 NANOSLEEP.SYNCS 0x989680 ;  /* 0x009896800000895d */ /* 0x004fea0003900000 */
[----:B------:R-:W2:Y:S02]  /*8b90*/  @!P0 SYNCS.PHASECHK.TRANS64 P0, [R0+URZ], R3 ;  /* 0x00000003000085a7 */ /* 0x000ea400080010ff */
[----:B--2---:R-:W-:Y:S05]  /*8ba0*/  @!P0 BRA `(.L_x_167) ;  /* 0xfffffffc00f08947 */ /* 0x004fea000383ffff */
[----:B------:R-:W-:Y:S05]  /*8bb0*/  BRA `(.L_x_168) ;  /* 0xffffff9c00987947 */ /* 0x000fea000383ffff */
.L_x_47:
[----:B----4-:R-:W-:-:S07]  /*8bc0*/  MOV R0, UR5 ;  /* 0x0000000500007c02 */ /* 0x010fce0008000f00 */
.L_x_169:
[----:B-1----:R1:W2:Y:S02]  /*8bd0*/  SYNCS.PHASECHK.TRANS64.TRYWAIT P0, [R0+URZ], R3 ;  /* 0x00000003000075a7 */ /* 0x0022a400080011ff */
[----:B--2---:R-:W-:Y:S05]  /*8be0*/  @!P0 NANOSLEEP.SYNCS 0x989680 ;  /* 0x009896800000895d */ /* 0x004fea0003900000 */
[----:B------:R-:W2:Y:S02]  /*8bf0*/  @!P0 SYNCS.PHASECHK.TRANS64 P0, [R0+URZ], R3 ;  /* 0x00000003000085a7 */ /* 0x000ea400080010ff */
[----:B--2---:R-:W-:Y:S05]  /*8c00*/  @!P0 BRA `(.L_x_169) ;  /* 0xfffffffc00f08947 */ /* 0x004fea000383ffff */
[----:B------:R-:W-:Y:S05]  /*8c10*/  BRA `(.L_x_170) ;  /* 0xffffff9c00a47947 */ /* 0x000fea000383ffff */
.L_x_48:
[----:B----4-:R-:W-:-:S07]  /*8c20*/  MOV R0, UR5 ;  /* 0x0000000500007c02 */ /* 0x010fce0008000f00 */
.L_x_171:
[----:B-1----:R1:W2:Y:S02]  /*8c30*/  SYNCS.PHASECHK.TRANS64.TRYWAIT P0, [R0+URZ], R3 ;  /* 0x00000003000075a7 */ /* 0x0022a400080011ff */
[----:B--2---:R-:W-:Y:S05]  /*8c40*/  @!P0 NANOSLEEP.SYNCS 0x989680 ;  /* 0x009896800000895d */ /* 0x004fea0003900000 */
[----:B------:R-:W2:Y:S02]  /*8c50*/  @!P0 SYNCS.PHASECHK.TRANS64 P0, [R0+URZ], R3 ;  /* 0x00000003000085a7 */ /* 0x000ea400080010ff */
[----:B--2---:R-:W-:Y:S05]  /*8c60*/  @!P0 BRA `(.L_x_171) ;  /* 0xfffffffc00f08947 */ /* 0x004fea000383ffff */
[----:B------:R-:W-:Y:S05]  /*8c70*/  BRA `(.L_x_172) ;  /* 0xffffff9c00b07947 */ /* 0x000fea000383ffff */
.L_x_49:
[----:B----4-:R-:W-:-:S07]  /*8c80*/  MOV R0, UR5 ;  /* 0x0000000500007c02 */ /* 0x010fce0008000f00 */
.L_x_173:
[----:B-1----:R1:W2:Y:S02]  /*8c90*/  SYNCS.PHASECHK.TRANS64.TRYWAIT P0, [R0+URZ], R3 ;  /* 0x00000003000075a7 */ /* 0x0022a400080011ff */
[----:B--2---:R-:W-:Y:S05]  /*8ca0*/  @!P0 NANOSLEEP.SYNCS 0x989680 ;  /* 0x009896800000895d */ /* 0x004fea0003900000 */
[----:B------:R-:W2:Y:S02]  /*8cb0*/  @!P0 SYNCS.PHASECHK.TRANS64 P0, [R0+URZ], R3 ;  /* 0x00000003000085a7 */ /* 0x000ea400080010ff */
[----:B--2---:R-:W-:Y:S05]  /*8cc0*/  @!P0 BRA `(.L_x_173) ;  /* 0xfffffffc00f08947 */ /* 0x004fea000383ffff */
[----:B------:R-:W-:Y:S05]  /*8cd0*/  BRA `(.L_x_174) ;  /* 0xffffff9c00bc7947 */ /* 0x000fea000383ffff */
.L_x_50:
[----:B----4-:R-:W-:-:S07]  /*8ce0*/  MOV R0, UR5 ;  /* 0x0000000500007c02 */ /* 0x010fce0008000f00 */
.L_x_175:
[----:B-1----:R1:W2:Y:S02]  /*8cf0*/  SYNCS.PHASECHK.TRANS64.TRYWAIT P0, [R0+URZ], R3 ;  /* 0x00000003000075a7 */ /* 0x0022a400080011ff */
[----:B--2---:R-:W-:Y:S05]  /*8d00*/  @!P0 NANOSLEEP.SYNCS 0x989680 ;  /* 0x009896800000895d */ /* 0x004fea0003900000 */
[----:B------:R-:W2:Y:S02]  /*8d10*/  @!P0 SYNCS.PHASECHK.TRANS64 P0, [R0+URZ], R3 ;  /* 0x00000003000085a7 */ /* 0x000ea400080010ff */
[----:B--2---:R-:W-:Y:S05]  /*8d20*/  @!P0 BRA `(.L_x_175) ;  /* 0xfffffffc00f08947 */ /* 0x004fea000383ffff */
[----:B------:R-:W-:Y:S05]  /*8d30*/  BRA `(.L_x_176) ;  /* 0xffffff9c00c87947 */ /* 0x000fea000383ffff */
.L_x_51:
[----:B----4-:R-:W-:-:S07]  /*8d40*/  MOV R0, UR5 ;  /* 0x0000000500007c02 */ /* 0x010fce0008000f00 */
.L_x_177:
[----:B-1----:R1:W2:Y:S02]  /*8d50*/  SYNCS.PHASECHK.TRANS64.TRYWAIT P0, [R0+URZ], R3 ;  /* 0x00000003000075a7 */ /* 0x0022a400080011ff */
[----:B--2---:R-:W-:Y:S05]  /*8d60*/  @!P0 NANOSLEEP.SYNCS 0x989680 ;  /* 0x009896800000895d */ /* 0x004fea0003900000 */
[----:B------:R-:W2:Y:S02]  /*8d70*/  @!P0 SYNCS.PHASECHK.TRANS64 P0, [R0+URZ], R3 ;  /* 0x00000003000085a7 */ /* 0x000ea400080010ff */
[----:B--2---:R-:W-:Y:S05]  /*8d80*/  @!P0 BRA `(.L_x_177) ;  /* 0xfffffffc00f08947 */ /* 0x004fea000383ffff */
[----:B------:R-:W-:Y:S05]  /*8d90*/  BRA `(.L_x_178) ;  /* 0xffffff9c00d47947 */ /* 0x000fea000383ffff */
.L_x_52:
[----:B----4-:R-:W-:-:S07]  /*8da0*/  MOV R0, UR5 ;  /* 0x0000000500007c02 */ /* 0x010fce0008000f00 */
.L_x_179:
[----:B-1----:R1:W2:Y:S02]  /*8db0*/  SYNCS.PHASECHK.TRANS64.TRYWAIT P0, [R0+URZ], R3 ;  /* 0x00000003000075a7 */ /* 0x0022a400080011ff */
[----:B--2---:R-:W-:Y:S05]  /*8dc0*/  @!P0 NANOSLEEP.SYNCS 0x989680 ;  /* 0x009896800000895d */ /* 0x004fea0003900000 */
[----:B------:R-:W2:Y:S02]  /*8dd0*/  @!P0 SYNCS.PHASECHK.TRANS64 P0, [R0+URZ], R3 ;  /* 0x00000003000085a7 */ /* 0x000ea400080010ff */
[----:B--2---:R-:W-:Y:S05]  /*8de0*/  @!P0 BRA `(.L_x_179) ;  /* 0xfffffffc00f08947 */ /* 0x004fea000383ffff */
[----:B------:R-:W-:Y:S05]  /*8df0*/  BRA `(.L_x_180) ;  /* 0xffffff9c00e07947 */ /* 0x000fea000383ffff */
.L_x_55:
[----:B-1----:R1:W2:Y:S02]  /*8e00*/  SYNCS.PHASECHK.TRANS64.TRYWAIT P0, [R0+URZ+0x1c0], R5 ;  /* 0x0001c005000075a7 */ /* 0x0022a400080011ff */
[----:B--2---:R-:W-:Y:S05]  /*8e10*/  @!P0 NANOSLEEP.SYNCS 0x989680 ;  /* 0x009896800000895d */ /* 0x004fea0003900000 */
[----:B------:R-:W2:Y:S02]  /*8e20*/  @!P0 SYNCS.PHASECHK.TRANS64 P0, [R0+URZ+0x1c0], R5 ;  /* 0x0001c005000085a7 */ /* 0x000ea400080010ff */
[----:B--2---:R-:W-:Y:S05]  /*8e30*/  @!P0 BRA `(.L_x_55) ;  /* 0xfffffffc00f08947 */ /* 0x004fea000383ffff */
[----:B------:R-:W-:Y:S05]  /*8e40*/  BRA `(.L_x_181) ;  /* 0xffffffa0003c7947 */ /* 0x000fea000383ffff */
.L_x_56:
[----:B------:R-:W-:-:S07]  /*8e50*/  MOV R0, UR5 ;  /* 0x0000000500007c02 */ /* 0x000fce0008000f00 */
.L_x_182:
[----:B-1----:R1:W2:Y:S02]  /*8e60*/  SYNCS.PHASECHK.TRANS64.TRYWAIT P0, [R0+URZ+0x170], R5 ;  /* 0x00017005000075a7 */ /* 0x0022a400080011ff */
[----:B--2---:R-:W-:Y:S05]  /*8e70*/  @!P0 NANOSLEEP.SYNCS 0x989680 ;  /* 0x009896800000895d */ /* 0x004fea0003900000 */
[----:B------:R-:W2:Y:S02]  /*8e80*/  @!P0 SYNCS.PHASECHK.TRANS64 P0, [R0+URZ+0x170], R5 ;  /* 0x00017005000085a7 */ /* 0x000ea400080010ff */
[----:B--2---:R-:W-:Y:S05]  /*8e90*/  @!P0 BRA `(.L_x_182) ;  /* 0xfffffffc00f08947 */ /* 0x004fea000383ffff */
[----:B------:R-:W-:Y:S05]  /*8ea0*/  BRA `(.L_x_183) ;  /* 0xffffffa0004c7947 */ /* 0x000fea000383ffff */
.L_x_57:
[----:B-1----:R1:W2:Y:S02]  /*8eb0*/  SYNCS.PHASECHK.TRANS64.TRYWAIT P1, [R0+URZ+0x160], R5 ;  /* 0x00016005000075a7 */ /* 0x0022a400080211ff */
[----:B--2---:R-:W-:Y:S05]  /*8ec0*/  @!P1 NANOSLEEP.SYNCS 0x989680 ;  /* 0x009896800000995d */ /* 0x004fea0003900000 */
[----:B------:R-:W2:Y:S02]  /*8ed0*/  @!P1 SYNCS.PHASECHK.TRANS64 P1, [R0+URZ+0x160], R5 ;  /* 0x00016005000095a7 */ /* 0x000ea400080210ff */
[----:B--2---:R-:W-:Y:S05]  /*8ee0*/  @!P1 BRA `(.L_x_57) ;  /* 0xfffffffc00f09947 */ /* 0x004fea000383ffff */
[----:B------:R-:W-:Y:S05]  /*8ef0*/  BRA `(.L_x_184) ;  /* 0xffffffa0007c7947 */ /* 0x000fea000383ffff */
.L_x_60:
[----:B------:R-:W-:-:S07]  /*8f00*/  MOV R0, UR5 ;  /* 0x0000000500007c02 */ /* 0x000fce0008000f00 */
.L_x_185:
[----:B-1----:R1:W2:Y:S02]  /*8f10*/  SYNCS.PHASECHK.TRANS64.TRYWAIT P0, [R0+URZ+0x170], R3 ;  /* 0x00017003000075a7 */ /* 0x0022a400080011ff */
[----:B--2---:R-:W-:Y:S05]  /*8f20*/  @!P0 NANOSLEEP.SYNCS 0x989680 ;  /* 0x009896800000895d */ /* 0x004fea0003900000 */
[----:B------:R-:W2:Y:S02]  /*8f30*/  @!P0 SYNCS.PHASECHK.TRANS64 P0, [R0+URZ+0x170], R3 ;  /* 0x00017003000085a7 */ /* 0x000ea400080010ff */
[----:B--2---:R-:W-:Y:S05]  /*8f40*/  @!P0 BRA `(.L_x_185) ;  /* 0xfffffffc00f08947 */ /* 0x004fea000383ffff */
[----:B------:R-:W-:Y:S05]  /*8f50*/  BRA `(.L_x_59) ;  /* 0xffffffa000d07947 */ /* 0x000fea000383ffff */
.L_x_67:
[----:B-1----:R1:W2:Y:S02]  /*8f60*/  SYNCS.PHASECHK.TRANS64.TRYWAIT P1, [R0+URZ+0x160], R5 ;  /* 0x00016005000075a7 */ /* 0x0022a400080211ff */
[----:B--2---:R-:W-:Y:S05]  /*8f70*/  @!P1 NANOSLEEP.SYNCS 0x989680 ;  /* 0x009896800000995d */ /* 0x004fea0003900000 */
[----:B------:R-:W2:Y:S02]  /*8f80*/  @!P1 SYNCS.PHASECHK.TRANS64 P1, [R0+URZ+0x160], R5 ;  /* 0x00016005000095a7 */ /* 0x000ea400080210ff */
[----:B--2---:R-:W-:Y:S05]  /*8f90*/  @!P1 BRA `(.L_x_67) ;  /* 0xfffffffc00f09947 */ /* 0x004fea000383ffff */
[----:B------:R-:W-:Y:S05]  /*8fa0*/  BRA `(.L_x_186) ;  /* 0xffffffa800307947 */ /* 0x000fea000383ffff */
.L_x_68:
[----:B------:R-:W-:-:S07]  /*8fb0*/  MOV R3, UR8 ;  /* 0x0000000800037c02 */ /* 0x000fce0008000f00 */
.L_x_187:
[----:B-1----:R1:W2:Y:S02]  /*8fc0*/  SYNCS.PHASECHK.TRANS64.TRYWAIT P0, [R3+URZ+0x1a0], R0 ;  /* 0x0001a000030075a7 */ /* 0x0022a400080011ff */
[----:B--2---:R-:W-:Y:S05]  /*8fd0*/  @!P0 NANOSLEEP.SYNCS 0x989680 ;  /* 0x009896800000895d */ /* 0x004fea0003900000 */
[----:B------:R-:W2:Y:S02]  /*8fe0*/  @!P0 SYNCS.PHASECHK.TRANS64 P0, [R3+URZ+0x1a0], R0 ;  /* 0x0001a000030085a7 */ /* 0x000ea400080010ff */
[----:B--2---:R-:W-:Y:S05]  /*8ff0*/  @!P0 BRA `(.L_x_187) ;  /* 0xfffffffc00f08947 */ /* 0x004fea000383ffff */
[----:B------:R-:W-:Y:S05]  /*9000*/  BRA `(.L_x_188) ;  /* 0xffffffa800807947 */ /* 0x000fea000383ffff */
.L_x_71:
[----:B------:R-:W-:Y:S07]  /*9010*/  MOV R0, UR7 ;  /* 0x0000000700007c02 */ /* 0x000fee0008000f00 */
.L_x_189:
[----:B-1----:R1:W2:Y:S02]  /*9020*/  SYNCS.PHASECHK.TRANS64.TRYWAIT P0, [R0+URZ], R3 ;  /* 0x00000003000075a7 */ /* 0x0022a400080011ff */
[----:B--2---:R-:W-:Y:S05]  /*9030*/  @!P0 NANOSLEEP.SYNCS 0x989680 ;  /* 0x009896800000895d */ /* 0x004fea0003900000 */
[----:B------:R-:W2:Y:S02]  /*9040*/  @!P0 SYNCS.PHASECHK.TRANS64 P0, [R0+URZ], R3 ;  /* 0x00000003000085a7 */ /* 0x000ea400080010ff */
[----:B--2---:R-:W-:Y:S05]  /*9050*/  @!P0 BRA `(.L_x_189) ;  /* 0xfffffffc00f08947 */ /* 0x004fea000383ffff */
[----:B------:R-:W-:Y:S05]  /*9060*/  BRA `(.L_x_70) ;  /* 0xffffffa8009c7947 */ /* 0x000fea000383ffff */
.L_x_74:
[----:B------:R-:W-:-:S07]  /*9070*/  MOV R0, UR5 ;  /* 0x0000000500007c02 */ /* 0x000fce0008000f00 */
.L_x_190:
[----:B--2---:R2:W3:Y:S02]  /*9080*/  SYNCS.PHASECHK.TRANS64.TRYWAIT P0, [R0+URZ], R3 ;  /* 0x00000003000075a7 */ /* 0x0044e400080011ff */
[----:B---3--:R-:W-:Y:S05]  /*9090*/  @!P0 NANOSLEEP.SYNCS 0x989680 ;  /* 0x009896800000895d */ /* 0x008fea0003900000 */
[----:B------:R-:W3:Y:S02]  /*90a0*/  @!P0 SYNCS.PHASECHK.TRANS64 P0, [R0+URZ], R3 ;  /* 0x00000003000085a7 */ /* 0x000ee400080010ff */
[----:B---3--:R-:W-:Y:S05]  /*90b0*/  @!P0 BRA `(.L_x_190) ;  /* 0xfffffffc00f08947 */ /* 0x008fea000383ffff */
[----:B------:R-:W-:Y:S05]  /*90c0*/  BRA `(.L_x_191) ;  /* 0xffffffac00507947 */ /* 0x000fea000383ffff */
.L_x_75:
[----:B------:R-:W-:-:S07]  /*90d0*/  MOV R0, UR5 ;  /* 0x0000000500007c02 */ /* 0x000fce0008000f00 */
.L_x_192:
[----:B-1----:R1:W2:Y:S02]  /*90e0*/  SYNCS.PHASECHK.TRANS64.TRYWAIT P0, [R0+URZ], R3 ;  /* 0x00000003000075a7 */ /* 0x0022a400080011ff */
[----:B--2---:R-:W-:Y:S05]  /*90f0*/  @!P0 NANOSLEEP.SYNCS 0x989680 ;  /* 0x009896800000895d */ /* 0x004fea0003900000 */
[----:B------:R-:W2:Y:S02]  /*9100*/  @!P0 SYNCS.PHASECHK.TRANS64 P0, [R0+URZ], R3 ;  /* 0x00000003000085a7 */ /* 0x000ea400080010ff */
[----:B--2---:R-:W-:Y:S05]  /*9110*/  @!P0 BRA `(.L_x_192) ;  /* 0xfffffffc00f08947 */ /* 0x004fea000383ffff */
[----:B------:R-:W-:Y:S05]  /*9120*/  BRA `(.L_x_193) ;  /* 0xffffffac005c7947 */ /* 0x000fea000383ffff */
.L_x_76:
[----:B------:R-:W-:-:S07]  /*9130*/  MOV R0, UR5 ;  /* 0x0000000500007c02 */ /* 0x000fce0008000f00 */
.L_x_194:
[----:B-1----:R1:W2:Y:S02]  /*9140*/  SYNCS.PHASECHK.TRANS64.TRYWAIT P0, [R0+URZ], R3 ;  /* 0x00000003000075a7 */ /* 0x0022a400080011ff */
[----:B--2---:R-:W-:Y:S05]  /*9150*/  @!P0 NANOSLEEP.SYNCS 0x989680 ;  /* 0x009896800000895d */ /* 0x004fea0003900000 */
[----:B------:R-:W2:Y:S02]  /*9160*/  @!P0 SYNCS.PHASECHK.TRANS64 P0, [R0+URZ], R3 ;  /* 0x00000003000085a7 */ /* 0x000ea400080010ff */
[----:B--2---:R-:W-:Y:S05]  /*9170*/  @!P0 BRA `(.L_x_194) ;  /* 0xfffffffc00f08947 */ /* 0x004fea000383ffff */
[----:B------:R-:W-:Y:S05]  /*9180*/  BRA `(.L_x_195) ;  /* 0xffffffac00687947 */ /* 0x000fea000383ffff */
.L_x_77:
[----:B------:R-:W-:-:S07]  /*9190*/  MOV R0, UR7 ;  /* 0x0000000700007c02 */ /* 0x000fce0008000f00 */
.L_x_196:
[----:B-1----:R1:W2:Y:S02]  /*91a0*/  SYNCS.PHASECHK.TRANS64.TRYWAIT P0, [R0+URZ], R3 ;  /* 0x00000003000075a7 */ /* 0x0022a400080011ff */
[----:B--2---:R-:W-:Y:S05]  /*91b0*/  @!P0 NANOSLEEP.SYNCS 0x989680 ;  /* 0x009896800000895d */ /* 0x004fea0003900000 */
[----:B------:R-:W2:Y:S02]  /*91c0*/  @!P0 SYNCS.PHASECHK.TRANS64 P0, [R0+URZ], R3 ;  /* 0x00000003000085a7 */ /* 0x000ea400080010ff */
[----:B--2---:R-:W-:Y:S05]  /*91d0*/  @!P0 BRA `(.L_x_196) ;  /* 0xfffffffc00f08947 */ /* 0x004fea000383ffff */
[----:B------:R-:W-:Y:S05]  /*91e0*/  BRA `(.L_x_197) ;  /* 0xffffffac00747947 */ /* 0x000fea000383ffff */
.L_x_82:
[----:B--2---:R2:W3:Y:S02]  /*91f0*/  SYNCS.PHASECHK.TRANS64.TRYWAIT P0, [R0+URZ+0x160], R3 ;  /* 0x00016003000075a7 */ /* 0x0044e400080011ff */
[----:B---3--:R-:W-:Y:S05]  /*9200*/  @!P0 NANOSLEEP.SYNCS 0x989680 ;  /* 0x009896800000895d */ /* 0x008fea0003900000 */
[----:B------:R-:W3:Y:S02]  /*9210*/  @!P0 SYNCS.PHASECHK.TRANS64 P0, [R0+URZ+0x160], R3 ;  /* 0x00016003000085a7 */ /* 0x000ee400080010ff */
[----:B---3--:R-:W-:Y:S05]  /*9220*/  @!P0 BRA `(.L_x_82) ;  /* 0xfffffffc00f08947 */ /* 0x008fea000383ffff */
[----:B------:R-:W-:Y:S05]  /*9230*/  BRA `(.L_x_198) ;  /* 0xffffffb000807947 */ /* 0x000fea000383ffff */
.L_x_85:
[----:B------:R-:W-:Y:S07]  /*9240*/  MOV R0, UR7 ;  /* 0x0000000700007c02 */ /* 0x000fee0008000f00 */
.L_x_199:
[----:B--2---:R2:W3:Y:S02]  /*9250*/  SYNCS.PHASECHK.TRANS64.TRYWAIT P0, [R0+URZ+0x158], R3 ;  /* 0x00015803000075a7 */ /* 0x0044e400080011ff */
[----:B---3--:R-:W-:Y:S05]  /*9260*/  @!P0 NANOSLEEP.SYNCS 0x989680 ;  /* 0x009896800000895d */ /* 0x008fea0003900000 */
[----:B------:R-:W3:Y:S02]  /*9270*/  @!P0 SYNCS.PHASECHK.TRANS64 P0, [R0+URZ+0x158], R3 ;  /* 0x00015803000085a7 */ /* 0x000ee400080010ff */
[----:B---3--:R-:W-:Y:S05]  /*9280*/  @!P0 BRA `(.L_x_199) ;  /* 0xfffffffc00f08947 */ /* 0x008fea000383ffff */
[----:B------:R-:W-:Y:S05]  /*9290*/  BRA `(.L_x_84) ;  /* 0xffffffb400607947 */ /* 0x000fea000383ffff */
.L_x_88:
[----:B------:R-:W-:Y:S07]  /*92a0*/  MOV R3, UR7 ;  /* 0x0000000700037c02 */ /* 0x000fee0008000f00 */
.L_x_200:
[----:B-1----:R1:W2:Y:S02]  /*92b0*/  SYNCS.PHASECHK.TRANS64.TRYWAIT P0, [R3+URZ+0x130], R12 ;  /* 0x0001300c030075a7 */ /* 0x0022a400080011ff */
[----:B--2---:R-:W-:Y:S05]  /*92c0*/  @!P0 NANOSLEEP.SYNCS 0x989680 ;  /* 0x009896800000895d */ /* 0x004fea0003900000 */
[----:B------:R-:W2:Y:S02]  /*92d0*/  @!P0 SYNCS.PHASECHK.TRANS64 P0, [R3+URZ+0x130], R12 ;  /* 0x0001300c030085a7 */ /* 0x000ea400080010ff */
[----:B--2---:R-:W-:Y:S05]  /*92e0*/  @!P0 BRA `(.L_x_200) ;  /* 0xfffffffc00f08947 */ /* 0x004fea000383ffff */
[----:B------:R-:W-:Y:S05]  /*92f0*/  BRA `(.L_x_201) ;  /* 0xffffffb400d87947 */ /* 0x000fea000383ffff */
.L_x_89:
[----:B-1----:R-:W-:Y:S07]  /*9300*/  MOV R3, UR7 ;  /* 0x0000000700037c02 */ /* 0x002fee0008000f00 */
.L_x_202:
[----:B-1----:R1:W2:Y:S02]  /*9310*/  SYNCS.PHASECHK.TRANS64.TRYWAIT P0, [R3+URZ+0x138], R12 ;  /* 0x0001380c030075a7 */ /* 0x0022a400080011ff */
[----:B--2---:R-:W-:Y:S05]  /*9320*/  @!P0 NANOSLEEP.SYNCS 0x989680 ;  /* 0x009896800000895d */ /* 0x004fea0003900000 */
[----:B------:R-:W2:Y:S02]  /*9330*/  @!P0 SYNCS.PHASECHK.TRANS64 P0, [R3+URZ+0x138], R12 ;  /* 0x0001380c030085a7 */ /* 0x000ea400080010ff */
[----:B--2---:R-:W-:Y:S05]  /*9340*/  @!P0 BRA `(.L_x_202) ;  /* 0xfffffffc00f08947 */ /* 0x004fea000383ffff */
[----:B------:R-:W-:Y:S05]  /*9350*/  BRA `(.L_x_203) ;  /* 0xffffffb800147947 */ /* 0x000fea000383ffff */
.L_x_90:
[----:B-1----:R-:W-:Y:S07]  /*9360*/  MOV R3, UR7 ;  /* 0x0000000700037c02 */ /* 0x002fee0008000f00 */
.L_x_204:
[----:B-1----:R1:W2:Y:S02]  /*9370*/  SYNCS.PHASECHK.TRANS64.TRYWAIT P0, [R3+URZ+0x140], R12 ;  /* 0x0001400c030075a7 */ /* 0x0022a400080011ff */
[----:B--2---:R-:W-:Y:S05]  /*9380*/  @!P0 NANOSLEEP.SYNCS 0x989680 ;  /* 0x009896800000895d */ /* 0x004fea0003900000 */
[----:B------:R-:W2:Y:S02]  /*9390*/  @!P0 SYNCS.PHASECHK.TRANS64 P0, [R3+URZ+0x140], R12 ;  /* 0x0001400c030085a7 */ /* 0x000ea400080010ff */
[----:B--2---:R-:W-:Y:S05]  /*93a0*/  @!P0 BRA `(.L_x_204) ;  /* 0xfffffffc00f08947 */ /* 0x004fea000383ffff */
[----:B------:R-:W-:Y:S05]  /*93b0*/  BRA `(.L_x_205) ;  /* 0xffffffb8005c7947 */ /* 0x000fea000383ffff */
.L_x_91:
[----:B------:R-:W-:Y:S07]  /*93c0*/  MOV R3, UR7 ;  /* 0x0000000700037c02 */ /* 0x000fee0008000f00 */
.L_x_206:
[----:B-1----:R1:W2:Y:S02]  /*93d0*/  SYNCS.PHASECHK.TRANS64.TRYWAIT P0, [R3+URZ+0x148], R12 ;  /* 0x0001480c030075a7 */ /* 0x0022a400080011ff */
[----:B--2---:R-:W-:Y:S05]  /*93e0*/  @!P0 NANOSLEEP.SYNCS 0x989680 ;  /* 0x009896800000895d */ /* 0x004fea0003900000 */
[----:B------:R-:W2:Y:S02]  /*93f0*/  @!P0 SYNCS.PHASECHK.TRANS64 P0, [R3+URZ+0x148], R12 ;  /* 0x0001480c030085a7 */ /* 0x000ea400080010ff */
[----:B--2---:R-:W-:Y:S05]  /*9400*/  @!P0 BRA `(.L_x_206) ;  /* 0xfffffffc00f08947 */ /* 0x004fea000383ffff */
[----:B------:R-:W-:Y:S05]  /*9410*/  BRA `(.L_x_207) ;  /* 0xffffffb800e47947 */ /* 0x000fea000383ffff */
.L_x_93:
[----:B------:R-:W-:-:S07]  /*9420*/  MOV R0, UR7 ;  /* 0x0000000700007c02 */ /* 0x000fce0008000f00 */
.L_x_208:
[----:B-1----:R1:W3:Y:S02]  /*9430*/  SYNCS.PHASECHK.TRANS64.TRYWAIT P0, [R0+URZ+0x130], R3 ;  /* 0x00013003000075a7 */ /* 0x0022e400080011ff */
[----:B---3--:R-:W-:Y:S05]  /*9440*/  @!P0 NANOSLEEP.SYNCS 0x989680 ;  /* 0x009896800000895d */ /* 0x008fea0003900000 */
[----:B------:R-:W3:Y:S02]  /*9450*/  @!P0 SYNCS.PHASECHK.TRANS64 P0, [R0+URZ+0x130], R3 ;  /* 0x00013003000085a7 */ /* 0x000ee400080010ff */
[----:B---3--:R-:W-:Y:S05]  /*9460*/  @!P0 BRA `(.L_x_208) ;  /* 0xfffffffc00f08947 */ /* 0x008fea000383ffff */
[----:B------:R-:W-:Y:S05]  /*9470*/  BRA `(.L_x_209) ;  /* 0xffffffbc00547947 */ /* 0x000fea000383ffff */
.L_x_94:
[----:B-1----:R-:W-:-:S07]  /*9480*/  MOV R0, UR7 ;  /* 0x0000000700007c02 */ /* 0x002fce0008000f00 */
.L_x_210:
[----:B-1----:R1:W3:Y:S02]  /*9490*/  SYNCS.PHASECHK.TRANS64.TRYWAIT P0, [R0+URZ+0x138], R3 ;  /* 0x00013803000075a7 */ /* 0x0022e400080011ff */
[----:B---3--:R-:W-:Y:S05]  /*94a0*/  @!P0 NANOSLEEP.SYNCS 0x989680 ;  /* 0x009896800000895d */ /* 0x008fea0003900000 */
[----:B------:R-:W3:Y:S02]  /*94b0*/  @!P0 SYNCS.PHASECHK.TRANS64 P0, [R0+URZ+0x138], R3 ;  /* 0x00013803000085a7 */ /* 0x000ee400080010ff */
[----:B---3--:R-:W-:Y:S05]  /*94c0*/  @!P0 BRA `(.L_x_210) ;  /* 0xfffffffc00f08947 */ /* 0x008fea000383ffff */
[----:B------:R-:W-:Y:S05]  /*94d0*/  BRA `(.L_x_211) ;  /* 0xffffffbc00447947 */ /* 0x000fea000383ffff */
.L_x_95:
[----:B-1----:R-:W-:-:S07]  /*94e0*/  MOV R0, UR7 ;  /* 0x0000000700007c02 */ /* 0x002fce0008000f00 */
.L_x_212:
[----:B-1----:R1:W3:Y:S02]  /*94f0*/  SYNCS.PHASECHK.TRANS64.TRYWAIT P0, [R0+URZ+0x140], R3 ;  /* 0x00014003000075a7 */ /* 0x0022e400080011ff */
[----:B---3--:R-:W-:Y:S05]  /*9500*/  @!P0 NANOSLEEP.SYNCS 0x989680 ;  /* 0x009896800000895d */ /* 0x008fea0003900000 */
[----:B------:R-:W3:Y:S02]  /*9510*/  @!P0 SYNCS.PHASECHK.TRANS64 P0, [R0+URZ+0x140], R3 ;  /* 0x00014003000085a7 */ /* 0x000ee400080010ff */
[----:B---3--:R-:W-:Y:S05]  /*9520*/  @!P0 BRA `(.L_x_212) ;  /* 0xfffffffc00f08947 */ /* 0x008fea000383ffff */
[----:B------:R-:W-:Y:S05]  /*9530*/  BRA `(.L_x_213) ;  /* 0xffffffbc00347947 */ /* 0x000fea000383ffff */
.L_x_97:
[----:B--2---:R2:W4:Y:S02]  /*9540*/  SYNCS.PHASECHK.TRANS64.TRYWAIT P0, [R0+URZ+0x160], R3 ;  /* 0x00016003000075a7 */ /* 0x00452400080011ff */
[----:B----4-:R-:W-:Y:S05]  /*9550*/  @!P0 NANOSLEEP.SYNCS 0x989680 ;  /* 0x009896800000895d */ /* 0x010fea0003900000 */
[----:B------:R-:W4:Y:S02]  /*9560*/  @!P0 SYNCS.PHASECHK.TRANS64 P0, [R0+URZ+0x160], R3 ;  /* 0x00016003000085a7 */ /* 0x000f2400080010ff */
[----:B----4-:R-:W-:Y:S05]  /*9570*/  @!P0 BRA `(.L_x_97) ;  /* 0xfffffffc00f08947 */ /* 0x010fea000383ffff */
[----:B------:R-:W-:Y:S05]  /*9580*/  BRA `(.L_x_214) ;  /* 0xffffffc000087947 */ /* 0x000fea000383ffff */
.L_x_108:
[----:B-1----:R-:W-:Y:S04]  /*9590*/  MOV R2, UR48 ;  /* 0x0000003000027c02 */ /* 0x002fe80008000f00 */
[----:B------:R1:W3:Y:S03]  /*95a0*/  SYNCS.PHASECHK.TRANS64.TRYWAIT P1, [R2+URZ+0x110], R3 ;  /* 0x00011003020075a7 */ /* 0x0002e600080211ff */
[----:B---3--:R-:W-:Y:S05]  /*95b0*/  @!P1 NANOSLEEP.SYNCS 0x989680 ;  /* 0x009896800000995d */ /* 0x008fea0003900000 */
[----:B------:R-:W3:Y:S02]  /*95c0*/  @!P1 SYNCS.PHASECHK.TRANS64 P1, [R2+URZ+0x110], R3 ;  /* 0x00011003020095a7 */ /* 0x000ee400080210ff */
[----:B---3--:R-:W-:Y:S05]  /*95d0*/  @!P1 BRA `(.L_x_108) ;  /* 0xfffffffc00ec9947 */ /* 0x008fea000383ffff */
[----:B------:R-:W-:Y:S05]  /*95e0*/  BRA `(.L_x_107) ;  /* 0xffffffcc00147947 */ /* 0x000fea000383ffff */
.L_x_110:
[----:B-1----:R1:W4:Y:S02]  /*95f0*/  SYNCS.PHASECHK.TRANS64.TRYWAIT P0, [R79+URZ+0x180], R0 ;  /* 0x000180004f0075a7 */ /* 0x00232400080011ff */
[----:B----4-:R-:W-:Y:S05]  /*9600*/  @!P0 NANOSLEEP.SYNCS 0x989680 ;  /* 0x009896800000895d */ /* 0x010fea0003900000 */
[----:B------:R-:W4:Y:S02]  /*9610*/  @!P0 SYNCS.PHASECHK.TRANS64 P0, [R79+URZ+0x180], R0 ;  /* 0x000180004f0085a7 */ /* 0x000f2400080010ff */
[----:B----4-:R-:W-:Y:S05]  /*9620*/  @!P0 BRA `(.L_x_110) ;  /* 0xfffffffc00f08947 */ /* 0x010fea000383ffff */
[----:B------:R-:W-:Y:S05]  /*9630*/  BRA `(.L_x_109) ;  /* 0xffffffcc00387947 */ /* 0x000fea000383ffff */
.L_x_119:
[----:B--2---:R2:W4:Y:S02]  /*9640*/  SYNCS.PHASECHK.TRANS64.TRYWAIT P0, [R3+URZ+0x110], R0 ;  /* 0x00011000030075a7 */ /* 0x00452400080011ff */
[----:B----4-:R-:W-:Y:S05]  /*9650*/  @!P0 NANOSLEEP.SYNCS 0x989680 ;  /* 0x009896800000895d */ /* 0x010fea0003900000 */
[----:B------:R-:W4:Y:S02]  /*9660*/  @!P0 SYNCS.PHASECHK.TRANS64 P0, [R3+URZ+0x110], R0 ;  /* 0x00011000030085a7 */ /* 0x000f2400080010ff */
[----:B----4-:R-:W-:Y:S05]  /*9670*/  @!P0 BRA `(.L_x_119) ;  /* 0xfffffffc00f08947 */ /* 0x010fea000383ffff */
[----:B------:R-:W-:Y:S05]  /*9680*/  BRA `(.L_x_118) ;  /* 0xffffffd400247947 */ /* 0x000fea000383ffff */
.L_x_127:
[----:B--2---:R2:W4:Y:S02]  /*9690*/  SYNCS.PHASECHK.TRANS64.TRYWAIT P0, [R83+URZ+0x110], R4 ;  /* 0x00011004530075a7 */ /* 0x00452400080011ff */
[----:B----4-:R-:W-:Y:S05]  /*96a0*/  @!P0 NANOSLEEP.SYNCS 0x989680 ;  /* 0x009896800000895d */ /* 0x010fea0003900000 */
[----:B------:R-:W4:Y:S02]  /*96b0*/  @!P0 SYNCS.PHASECHK.TRANS64 P0, [R83+URZ+0x110], R4 ;  /* 0x00011004530085a7 */ /* 0x000f2400080010ff */
[----:B----4-:R-:W-:Y:S05]  /*96c0*/  @!P0 BRA `(.L_x_127) ;  /* 0xfffffffc00f08947 */ /* 0x010fea000383ffff */
[----:B------:R-:W-:Y:S05]  /*96d0*/  BRA `(.L_x_126) ;  /* 0xffffffdc00307947 */ /* 0x000fea000383ffff */
.L_x_135:
[----:B--2---:R2:W4:Y:S02]  /*96e0*/  SYNCS.PHASECHK.TRANS64.TRYWAIT P0, [R88+URZ+0x110], R3 ;  /* 0x00011003580075a7 */ /* 0x00452400080011ff */
[----:B----4-:R-:W-:Y:S05]  /*96f0*/  @!P0 NANOSLEEP.SYNCS 0x989680 ;  /* 0x009896800000895d */ /* 0x010fea0003900000 */
[----:B------:R-:W4:Y:S02]  /*9700*/  @!P0 SYNCS.PHASECHK.TRANS64 P0, [R88+URZ+0x110], R3 ;  /* 0x00011003580085a7 */ /* 0x000f2400080010ff */
[----:B----4-:R-:W-:Y:S05]  /*9710*/  @!P0 BRA `(.L_x_135) ;  /* 0xfffffffc00f08947 */ /* 0x010fea000383ffff */
[----:B------:R-:W-:Y:S05]  /*9720*/  BRA `(.L_x_134) ;  /* 0xffffffe4003c7947 */ /* 0x000fea000383ffff */
        .weak           $__internal_0_$__cuda_sm10x_tcgen05_guardrail_trap_col_being_dealloced_not_returned_by_alloc
        .type           $__internal_0_$__cuda_sm10x_tcgen05_guardrail_trap_col_being_dealloced_not_returned_by_alloc,@function
        .size           $__internal_0_$__cuda_sm10x_tcgen05_guardrail_trap_col_being_dealloced_not_returned_by_alloc,($__internal_1_$__cuda_sm10x_tcgen05_guardrail_trap_phase_invalid_during_alloc - $__internal_0_$__cuda_sm10x_tcgen05_guardrail_trap_col_being_dealloced_not_returned_by_alloc)
$__internal_0_$__cuda_sm10x_tcgen05_guardrail_trap_col_being_dealloced_not_returned_by_alloc:
[----:B------:R-:W-:Y:S05]  /*9730*/  BPT.TRAP 0x1 ;  /* 0x000000040000795c */ /* 0x000fea0000300000 */
[----:B------:R-:W-:-:S04]  /*9740*/  HFMA2 R3, -RZ, RZ, 0, 0 ;  /* 0x00000000ff037431 */ /* 0x000fc800000001ff */
[----:B------:R-:W-:Y:S05]  /*9750*/  RET.REL.NODEC R2 `(_ZN7cutlass13device_kernelINS_4gemm6kernel13GemmUniversalIN4cute5tupleIJiiiiEEENS1_10collective13CollectiveMmaINS1_35MainloopSm100TmaUmmaWarpSpecializedILi17ELi2ELi4ENS5_IJNS4_1CILi1EEESB_SB_EEEEENS5_IJNSA_ILi64EEENSA_ILi128EEENSA_ILi32EEEEEENS_10bfloat16_tENS5_IJlSB_lEEESI_SJ_NS4_8TiledMMAINS4_8MMA_AtomIJNS4_20SM100_MMA_F16BF16_SSISI_SI_fLi64ELi128ELNS4_4UMMA5MajorE0ELSO_0ELNSN_7ScaleInE0ELSP_0EEEEEENS4_6LayoutISC_NS5_IJNSA_ILi0EEEST_ST_EEEEENS5_IJNS4_10UnderscoreESW_SW_EEEEENS4_13SM90_TMA_LOADENS4_14ComposedLayoutINS4_7SwizzleILi2ELi4ELi3EEENS4_18smem_ptr_flag_bitsILi16EEENSS_INS5_IJNSA_ILi8EEESG_EEENS5_IJSG_SB_EEEEEEEvNS4_8identityESZ_S19_vS1A_EENS_8epilogue10collective18CollectiveEpilogueINS1C_23Sm100TmaWarpSpecializedILi4ELi2ELi16ELb1ELb0EEEJSH_NS5_IJNSS_ISE_SB_EENSS_ISG_SB_EEEEESI_SJ_SI_SJ_NS1C_6fusion15FusionCallbacksIS1G_NS1K_17LinearCombinationISI_fSI_fLNS_15FloatRoundStyleE2EEESH_S1J_JEEENS4_5SM1004TMEM4LOAD26SM100_TMEM_LOAD_16dp256b4xESZ_S19_NS4_17SM75_U32x4_LDSM_NENS4_14SM90_TMA_STOREES19_NS4_17SM90_U32x4_STSM_NENS4_39AutoVectorizingCopyWithAssumedAlignmentILi128EEEEEEvvEEEEvNT_6ParamsE) ;  /* 0xffffff6802287950 */ /* 0x000fea0003c3ffff */
        .weak           $__internal_1_$__cuda_sm10x_tcgen05_guardrail_trap_phase_invalid_during_alloc
        .type           $__internal_1_$__cuda_sm10x_tcgen05_guardrail_trap_phase_invalid_during_alloc,@function
        .size           $__internal_1_$__cuda_sm10x_tcgen05_guardrail_trap_phase_invalid_during_alloc,($__internal_2_$__cuda_sm10x_tcgen05_guardrail_trap_unallocated_columns_being_dealloced - $__internal_1_$__cuda_sm10x_tcgen05_guardrail_trap_phase_invalid_during_alloc)
$__internal_1_$__cuda_sm10x_tcgen05_guardrail_trap_phase_invalid_during_alloc:
[----:B------:R-:W-:Y:S05]  /*9760*/  BPT.TRAP 0x1 ;  /* 0x000000040000795c */ /* 0x000fea0000300000 */
[----:B------:R-:W-:-:S04]  /*9770*/  MOV R3, 0x0 ;  /* 0x0000000000037802 */ /* 0x000fc80000000f00 */
[----:B------:R-:W-:Y:S05]  /*9780*/  RET.REL.NODEC R2 `(_ZN7cutlass13device_kernelINS_4gemm6kernel13GemmUniversalIN4cute5tupleIJiiiiEEENS1_10collective13CollectiveMmaINS1_35MainloopSm100TmaUmmaWarpSpecializedILi17ELi2ELi4ENS5_IJNS4_1CILi1EEESB_SB_EEEEENS5_IJNSA_ILi64EEENSA_ILi128EEENSA_ILi32EEEEEENS_10bfloat16_tENS5_IJlSB_lEEESI_SJ_NS4_8TiledMMAINS4_8MMA_AtomIJNS4_20SM100_MMA_F16BF16_SSISI_SI_fLi64ELi128ELNS4_4UMMA5MajorE0ELSO_0ELNSN_7ScaleInE0ELSP_0EEEEEENS4_6LayoutISC_NS5_IJNSA_ILi0EEEST_ST_EEEEENS5_IJNS4_10UnderscoreESW_SW_EEEEENS4_13SM90_TMA_LOADENS4_14ComposedLayoutINS4_7SwizzleILi2ELi4ELi3EEENS4_18smem_ptr_flag_bitsILi16EEENSS_INS5_IJNSA_ILi8EEESG_EEENS5_IJSG_SB_EEEEEEEvNS4_8identityESZ_S19_vS1A_EENS_8epilogue10collective18CollectiveEpilogueINS1C_23Sm100TmaWarpSpecializedILi4ELi2ELi16ELb1ELb0EEEJSH_NS5_IJNSS_ISE_SB_EENSS_ISG_SB_EEEEESI_SJ_SI_SJ_NS1C_6fusion15FusionCallbacksIS1G_NS1K_17LinearCombinationISI_fSI_fLNS_15FloatRoundStyleE2EEESH_S1J_JEEENS4_5SM1004TMEM4LOAD26SM100_TMEM_LOAD_16dp256b4xESZ_S19_NS4_17SM75_U32x4_LDSM_NENS4_14SM90_TMA_STOREES19_NS4_17SM90_U32x4_STSM_NENS4_39AutoVectorizingCopyWithAssumedAlignmentILi128EEEEEEvvEEEEvNT_6ParamsE) ;  /* 0xffffff68021c7950 */ /* 0x000fea0003c3ffff */
        .weak           $__internal_2_$__cuda_sm10x_tcgen05_guardrail_trap_unallocated_columns_being_dealloced
        .type           $__internal_2_$__cuda_sm10x_tcgen05_guardrail_trap_unallocated_columns_being_dealloced,@function
        .size           $__internal_2_$__cuda_sm10x_tcgen05_guardrail_trap_unallocated_columns_being_dealloced,(.L_x_216 - $__internal_2_$__cuda_sm10x_tcgen05_guardrail_trap_unallocated_columns_being_dealloced)
$__internal_2_$__cuda_sm10x_tcgen05_guardrail_trap_unallocated_columns_being_dealloced:
[----:B------:R-:W-:Y:S05]  /*9790*/  BPT.TRAP 0x1 ;  /* 0x000000040000795c */ /* 0x000fea0000300000 */
[----:B------:R-:W-:-:S04]  /*97a0*/  HFMA2 R3, -RZ, RZ, 0, 0 ;  /* 0x00000000ff037431 */ /* 0x000fc800000001ff */
[----:B------:R-:W-:Y:S05]  /*97b0*/  RET.REL.NODEC R2 `(_ZN7cutlass13device_kernelINS_4gemm6kernel13GemmUniversalIN4cute5tupleIJiiiiEEENS1_10collective13CollectiveMmaINS1_35MainloopSm100TmaUmmaWarpSpecializedILi17ELi2ELi4ENS5_IJNS4_1CILi1EEESB_SB_EEEEENS5_IJNSA_ILi64EEENSA_ILi128EEENSA_ILi32EEEEEENS_10bfloat16_tENS5_IJlSB_lEEESI_SJ_NS4_8TiledMMAINS4_8MMA_AtomIJNS4_20SM100_MMA_F16BF16_SSISI_SI_fLi64ELi128ELNS4_4UMMA5MajorE0ELSO_0ELNSN_7ScaleInE0ELSP_0EEEEEENS4_6LayoutISC_NS5_IJNSA_ILi0EEEST_ST_EEEEENS5_IJNS4_10UnderscoreESW_SW_EEEEENS4_13SM90_TMA_LOADENS4_14ComposedLayoutINS4_7SwizzleILi2ELi4ELi3EEENS4_18smem_ptr_flag_bitsILi16EEENSS_INS5_IJNSA_ILi8EEESG_EEENS5_IJSG_SB_EEEEEEEvNS4_8identityESZ_S19_vS1A_EENS_8epilogue10collective18CollectiveEpilogueINS1C_23Sm100TmaWarpSpecializedILi4ELi2ELi16ELb1ELb0EEEJSH_NS5_IJNSS_ISE_SB_EENSS_ISG_SB_EEEEESI_SJ_SI_SJ_NS1C_6fusion15FusionCallbacksIS1G_NS1K_17LinearCombinationISI_fSI_fLNS_15FloatRoundStyleE2EEESH_S1J_JEEENS4_5SM1004TMEM4LOAD26SM100_TMEM_LOAD_16dp256b4xESZ_S19_NS4_17SM75_U32x4_LDSM_NENS4_14SM90_TMA_STOREES19_NS4_17SM90_U32x4_STSM_NENS4_39AutoVectorizingCopyWithAssumedAlignmentILi128EEEEEEvvEEEEvNT_6ParamsE) ;  /* 0xffffff6802107950 */ /* 0x000fea0003c3ffff */
.L_x_215:
[----:B------:R-:W-:-:S00]  /*97c0*/  BRA `(.L_x_215) ;  /* 0xfffffffc00fc7947 */ /* 0x000fc0000383ffff */
[----:B------:R-:W-:-:S00]  /*97d0*/  NOP ;  /* 0x0000000000007918 */ /* 0x000fc00000000000 */
        /* <DEDUP_REMOVED lines=10> */
.L_x_216:


//--------------------- .nv.global.init           --------------------------
	.section	.nv.global.init,"aw",@progbits
.nv.global.init:
	.type		$str$27,@object
	.size		$str$27,($str$28 - $str$27)
$str$27:
        /*0000*/ 	.byte	0x28, 0x61, 0x64, 0x64, 0x72, 0x65, 0x73, 0x73, 0x20, 0x26, 0x20, 0x6d, 0x61, 0x73, 0x6b, 0x29
        /*0010*/ 	.byte	0x20, 0x3d, 0x3d, 0x20, 0x30, 0x00
	.type		$str$28,@object
	.size		$str$28,($str$26 - $str$28)
$str$28:
        /*0016*/ 	.byte	0x2f, 0x74, 0x6d, 0x70, 0x2f, 0x63, 0x75, 0x74, 0x6c, 0x61, 0x73, 0x73, 0x5f, 0x73, 0x77, 0x65
        /*0026*/ 	.byte	0x65, 0x70, 0x5f, 0x73, 0x72, 0x63, 0x2f, 0x69, 0x6e, 0x63, 0x6c, 0x75, 0x64, 0x65, 0x2f, 0x63
        /*0036*/ 	.byte	0x75, 0x74, 0x65, 0x2f, 0x70, 0x6f, 0x69, 0x6e, 0x74, 0x65, 0x72, 0x5f, 0x66, 0x6c, 0x61, 0x67
        /*0046*/ 	.byte	0x67, 0x65, 0x64, 0x2e, 0x68, 0x70, 0x70, 0x00
	.type		$str$26,@object
	.size		$str$26,($str$25 - $str$26)
$str$26:
        /*004e*/ 	.byte	0x2f, 0x74, 0x6d, 0x70, 0x2f, 0x63, 0x75, 0x74, 0x6c, 0x61, 0x73, 0x73, 0x5f, 0x73, 0x77, 0x65
        /*005e*/ 	.byte	0x65, 0x70, 0x5f, 0x73, 0x72, 0x63, 0x2f, 0x69, 0x6e, 0x63, 0x6c, 0x75, 0x64, 0x65, 0x2f, 0x63
        /*006e*/ 	.byte	0x75, 0x74, 0x65, 0x2f, 0x61, 0x74, 0x6f, 0x6d, 0x2f, 0x63, 0x6f, 0x70, 0x79, 0x5f, 0x74, 0x72
        /*007e*/ 	.byte	0x61, 0x69, 0x74, 0x73, 0x5f, 0x73, 0x6d, 0x31, 0x30, 0x30, 0x2e, 0x68, 0x70, 0x70, 0x00
	.type		$str$25,@object
	.size		$str$25,(__unnamed_1 - $str$25)
$str$25:
        /*008d*/ 	.byte	0x28, 0x28, 0x75, 0x69, 0x6e, 0x74, 0x33, 0x32, 0x5f, 0x74, 0x28, 0x74, 0x68, 0x72, 0x65, 0x61
        /*009d*/ 	.byte	0x64, 0x49, 0x64, 0x78, 0x2e, 0x78, 0x29, 0x20, 0x2f, 0x20, 0x33, 0x32, 0x29, 0x20, 0x25, 0x20
        /*00ad*/ 	.byte	0x34, 0x29, 0x20, 0x3d, 0x3d, 0x20, 0x28, 0x28, 0x28, 0x74, 0x6d, 0x65, 0x6d, 0x5f, 0x61, 0x64
        /*00bd*/ 	.byte	0x64, 0x72, 0x20, 0x3e, 0x3e, 0x20, 0x31, 0x36, 0x29, 0x20, 0x2f, 0x20, 0x33, 0x32, 0x29, 0x20
        /*00cd*/ 	.byte	0x25, 0x20, 0x34, 0x29, 0x00
	.type		__unnamed_1,@object
	.size		__unnamed_1,(__unnamed_2 - __unnamed_1)
__unnamed_1:
        /*00d2*/ 	.byte	0x61, 0x75, 0x74, 0x6f, 0x20, 0x63, 0x75, 0x74, 0x65, 0x3a, 0x3a, 0x61, 0x73, 0x5f, 0x70, 0x6f
        /* <DEDUP_REMOVED lines=24> */
        /*0262*/ 	.byte	0x30, 0x34, 0x38, 0x3e, 0x3e, 0x3e, 0x3e, 0x5d, 0x00
	.type		__unnamed_2,@object
	.size		__unnamed_2,(.L_2 - __unnamed_2)
__unnamed_2:
        /* <DEDUP_REMOVED lines=45> */
        /*053b*/ 	.byte	0x3e, 0x3e, 0x3e, 0x5d, 0x00
.L_2:


//--------------------- .nv.shared._ZN7cutlass13device_kernelINS_4gemm6kernel13GemmUniversalIN4cute5tupleIJiiiiEEENS1_10collective13CollectiveMmaINS1_35MainloopSm100TmaUmmaWarpSpecializedILi17ELi2ELi4ENS5_IJNS4_1CILi1EEESB_SB_EEEEENS5_IJNSA_ILi64EEENSA_ILi128EEENSA_ILi32EEEEEENS_10bfloat16_tENS5_IJlSB_lEEESI_SJ_NS4_8TiledMMAINS4_8MMA_AtomIJNS4_20SM100_MMA_F16BF16_SSISI_SI_fLi64ELi128ELNS4_4UMMA5MajorE0ELSO_0ELNSN_7ScaleInE0ELSP_0EEEEEENS4_6LayoutISC_NS5_IJNSA_ILi0EEEST_ST_EEEEENS5_IJNS4_10UnderscoreESW_SW_EEEEENS4_13SM90_TMA_LOADENS4_14ComposedLayoutINS4_7SwizzleILi2ELi4ELi3EEENS4_18smem_ptr_flag_bitsILi16EEENSS_INS5_IJNSA_ILi8EEESG_EEENS5_IJSG_SB_EEEEEEEvNS4_8identityESZ_S19_vS1A_EENS_8epilogue10collective18CollectiveEpilogueINS1C_23Sm100TmaWarpSpecializedILi4ELi2ELi16ELb1ELb0EEEJSH_NS5_IJNSS_ISE_SB_EENSS_ISG_SB_EEEEESI_SJ_SI_SJ_NS1C_6fusion15FusionCallbacksIS1G_NS1K_17LinearCombinationISI_fSI_fLNS_15FloatRoundStyleE2EEESH_S1J_JEEENS4_5SM1004TMEM4LOAD26SM100_TMEM_LOAD_16dp256b4xESZ_S19_NS4_17SM75_U32x4_LDSM_NENS4_14SM90_TMA_STOREES19_NS4_17SM90_U32x4_STSM_NENS4_39AutoVectorizingCopyWithAssumedAlignmentILi128EEEEEEvvEEEEvNT_6ParamsE --------------------------
	.section	.nv.shared._ZN7cutlass13device_kernelINS_4gemm6kernel13GemmUniversalIN4cute5tupleIJiiiiEEENS1_10collective13CollectiveMmaINS1_35MainloopSm100TmaUmmaWarpSpecializedILi17ELi2ELi4ENS5_IJNS4_1CILi1EEESB_SB_EEEEENS5_IJNSA_ILi64EEENSA_ILi128EEENSA_ILi32EEEEEENS_10bfloat16_tENS5_IJlSB_lEEESI_SJ_NS4_8TiledMMAINS4_8MMA_AtomIJNS4_20SM100_MMA_F16BF16_SSISI_SI_fLi64ELi128ELNS4_4UMMA5MajorE0ELSO_0ELNSN_7ScaleInE0ELSP_0EEEEEENS4_6LayoutISC_NS5_IJNSA_ILi0EEEST_ST_EEEEENS5_IJNS4_10UnderscoreESW_SW_EEEEENS4_13SM90_TMA_LOADENS4_14ComposedLayoutINS4_7SwizzleILi2ELi4ELi3EEENS4_18smem_ptr_flag_bitsILi16EEENSS_INS5_IJNSA_ILi8EEESG_EEENS5_IJSG_SB_EEEEEEEvNS4_8identityESZ_S19_vS1A_EENS_8epilogue10collective18CollectiveEpilogueINS1C_23Sm100TmaWarpSpecializedILi4ELi2ELi16ELb1ELb0EEEJSH_NS5_IJNSS_ISE_SB_EENSS_ISG_SB_EEEEESI_SJ_SI_SJ_NS1C_6fusion15FusionCallbacksIS1G_NS1K_17LinearCombinationISI_fSI_fLNS_15FloatRoundStyleE2EEESH_S1J_JEEENS4_5SM1004TMEM4LOAD26SM100_TMEM_LOAD_16dp256b4xESZ_S19_NS4_17SM75_U32x4_LDSM_NENS4_14SM90_TMA_STOREES19_NS4_17SM90_U32x4_STSM_NENS4_39AutoVectorizingCopyWithAssumedAlignmentILi128EEEEEEvvEEEEvNT_6ParamsE,"aw",@nobits
	.sectionflags	@""
	.align	16
	.zero		1024


//--------------------- .nv.shared.reserved.0     --------------------------
	.section	.nv.shared.reserved.0,"aw",@nobits
	.weak		__nv_reservedSMEM_offset_0_alias
	.size		__nv_reservedSMEM_offset_0_alias, 0, 64
	.other		__nv_reservedSMEM_offset_0_alias,@"STO_CUDA_RESERVED_SHARED STV_DEFAULT"
__nv_reservedSMEM_offset_0_alias:
	.zero		0
.nv.shared.reserved.0:
	.zero		64
	.weak		__nv_reservedSMEM_tcgen05_partition
	.type		__nv_reservedSMEM_tcgen05_partition,@object
	.size		__nv_reservedSMEM_tcgen05_partition,(.L_0 - __nv_reservedSMEM_tcgen05_partition)
__nv_reservedSMEM_tcgen05_partition:
	.zero		32
.L_0:


//--------------------- .nv.global                --------------------------
	.section	.nv.global,"aw",@nobits
.nv.global:
	.type		_ZN39_INTERNAL_66085b74_4_k_cu_41176399_77854cute1_E,@object
	.size		_ZN39_INTERNAL_66085b74_4_k_cu_41176399_77854cute1_E,(_ZN39_INTERNAL_66085b74_4_k_cu_41176399_77854cuda3std3__45__cpo6cbeginE - _ZN39_INTERNAL_66085b74_4_k_cu_41176399_77854cute1_E)
_ZN39_INTERNAL_66085b74_4_k_cu_41176399_77854cute1_E:
	.zero		1
	.type		_ZN39_INTERNAL_66085b74_4_k_cu_41176399_77854cuda3std3__45__cpo6cbeginE,@object
	.size		_ZN39_INTERNAL_66085b74_4_k_cu_41176399_77854cuda3std3__45__cpo6cbeginE,(_ZN39_INTERNAL_66085b74_4_k_cu_41176399_77854cuda3std3__48in_placeE - _ZN39_INTERNAL_66085b74_4_k_cu_41176399_77854cuda3std3__45__cpo6cbeginE)
_ZN39_INTERNAL_66085b74_4_k_cu_41176399_77854cuda3std3__45__cpo6cbeginE:
	.zero		1
	.type		_ZN39_INTERNAL_66085b74_4_k_cu_41176399_77854cuda3std3__48in_placeE,@object
	.size		_ZN39_INTERNAL_66085b74_4_k_cu_41176399_77854cuda3std3__48in_placeE,(_ZN39_INTERNAL_66085b74_4_k_cu_41176399_77854cuda3std6ranges3__45__cpo9iter_moveE - _ZN39_INTERNAL_66085b74_4_k_cu_41176399_77854cuda3std3__48in_placeE)
_ZN39_INTERNAL_66085b74_4_k_cu_41176399_77854cuda3std3__48in_placeE:
	.zero		1
	.type		_ZN39_INTERNAL_66085b74_4_k_cu_41176399_77854cuda3std6ranges3__45__cpo9iter_moveE,@object
	.size		_ZN39_INTERNAL_66085b74_4_k_cu_41176399_77854cuda3std6ranges3__45__cpo9iter_moveE,(_ZN39_INTERNAL_66085b74_4_k_cu_41176399_77854cuda3std3__45__cpo5beginE - _ZN39_INTERNAL_66085b74_4_k_cu_41176399_77854cuda3std6ranges3__45__cpo9iter_moveE)
_ZN39_INTERNAL_66085b74_4_k_cu_41176399_77854cuda3std6ranges3__45__cpo9iter_moveE:
	.zero		1
	.type		_ZN39_INTERNAL_66085b74_4_k_cu_41176399_77854cuda3std3__45__cpo5beginE,@object
	.size		_ZN39_INTERNAL_66085b74_4_k_cu_41176399_77854cuda3std3__45__cpo5beginE,(_ZN39_INTERNAL_66085b74_4_k_cu_41176399_77854cuda3std3__441_GLOBAL__N__66085b74_4_k_cu_41176399_77856ignoreE - _ZN39_INTERNAL_66085b74_4_k_cu_41176399_77854cuda3std3__45__cpo5beginE)
_ZN39_INTERNAL_66085b74_4_k_cu_41176399_77854cuda3std3__45__cpo5beginE:
	.zero		1
	.type		_ZN39_INTERNAL_66085b74_4_k_cu_41176399_77854cuda3std3__441_GLOBAL__N__66085b74_4_k_cu_41176399_77856ignoreE,@object
	.size		_ZN39_INTERNAL_66085b74_4_k_cu_41176399_77854cuda3std3__441_GLOBAL__N__66085b74_4_k_cu_41176399_77856ignoreE,(_ZN39_INTERNAL_66085b74_4_k_cu_41176399_77854cute7productE - _ZN39_INTERNAL_66085b74_4_k_cu_41176399_77854cuda3std3__441_GLOBAL__N__66085b74_4_k_cu_41176399_77856ignoreE)
_ZN39_INTERNAL_66085b74_4_k_cu_41176399_77854cuda3std3__441_GLOBAL__N__66085b74_4_k_cu_41176399_77856ignoreE:
	.zero		1
	.type		_ZN39_INTERNAL_66085b74_4_k_cu_41176399_77854cute7productE,@object
	.size		_ZN39_INTERNAL_66085b74_4_k_cu_41176399_77854cute7productE,(_ZN39_INTERNAL_66085b74_4_k_cu_41176399_77854cuda3std3__45__cpo3endE - _ZN39_INTERNAL_66085b74_4_k_cu_41176399_77854cute7productE)
_ZN39_INTERNAL_66085b74_4_k_cu_41176399_77854cute7productE:
	.zero		1
	.type		_ZN39_INTERNAL_66085b74_4_k_cu_41176399_77854cuda3std3__45__cpo3endE,@object
	.size		_ZN39_INTERNAL_66085b74_4_k_cu_41176399_77854cuda3std3__45__cpo3endE,(_ZN39_INTERNAL_66085b74_4_k_cu_41176399_77854cuda3std3__419piecewise_constructE - _ZN39_INTERNAL_66085b74_4_k_cu_41176399_77854cuda3std3__45__cpo3endE)
_ZN39_INTERNAL_66085b74_4_k_cu_41176399_77854cuda3std3__45__cpo3endE:
	.zero		1
	.type		_ZN39_INTERNAL_66085b74_4_k_cu_41176399_77854cuda3std3__419piecewise_constructE,@object
	.size		_ZN39_INTERNAL_66085b74_4_k_cu_41176399_77854cuda3std3__419piecewise_constructE,(_ZN39_INTERNAL_66085b74_4_k_cu_41176399_77854cuda3std3__45__cpo4cendE - _ZN39_INTERNAL_66085b74_4_k_cu_41176399_77854cuda3std3__419piecewise_constructE)
_ZN39_INTERNAL_66085b74_4_k_cu_41176399_77854cuda3std3__419piecewise_constructE:
	.zero		1
	.type		_ZN39_INTERNAL_66085b74_4_k_cu_41176399_77854cuda3std3__45__cpo4cendE,@object
	.size		_ZN39_INTERNAL_66085b74_4_k_cu_41176399_77854cuda3std3__45__cpo4cendE,(_ZN39_INTERNAL_66085b74_4_k_cu_41176399_77854cuda3std6ranges3__45__cpo4swapE - _ZN39_INTERNAL_66085b74_4_k_cu_41176399_77854cuda3std3__45__cpo4cendE)
_ZN39_INTERNAL_66085b74_4_k_cu_41176399_77854cuda3std3__45__cpo4cendE:
	.zero		1
	.type		_ZN39_INTERNAL_66085b74_4_k_cu_41176399_77854cuda3std6ranges3__45__cpo4swapE,@object
	.size		_ZN39_INTERNAL_66085b74_4_k_cu_41176399_77854cuda3std6ranges3__45__cpo4swapE,(.L_10 - _ZN39_INTERNAL_66085b74_4_k_cu_41176399_77854cuda3std6ranges3__45__cpo4swapE)
_ZN39_INTERNAL_66085b74_4_k_cu_41176399_77854cuda3std6ranges3__45__cpo4swapE:
	.zero		1
.L_10:


//--------------------- .nv.constant0._ZN7cutlass13device_kernelINS_4gemm6kernel13GemmUniversalIN4cute5tupleIJiiiiEEENS1_10collective13CollectiveMmaINS1_35MainloopSm100TmaUmmaWarpSpecializedILi17ELi2ELi4ENS5_IJNS4_1CILi1EEESB_SB_EEEEENS5_IJNSA_ILi64EEENSA_ILi128EEENSA_ILi32EEEEEENS_10bfloat16_tENS5_IJlSB_lEEESI_SJ_NS4_8TiledMMAINS4_8MMA_AtomIJNS4_20SM100_MMA_F16BF16_SSISI_SI_fLi64ELi128ELNS4_4UMMA5MajorE0ELSO_0ELNSN_7ScaleInE0ELSP_0EEEEEENS4_6LayoutISC_NS5_IJNSA_ILi0EEEST_ST_EEEEENS5_IJNS4_10UnderscoreESW_SW_EEEEENS4_13SM90_TMA_LOADENS4_14ComposedLayoutINS4_7SwizzleILi2ELi4ELi3EEENS4_18smem_ptr_flag_bitsILi16EEENSS_INS5_IJNSA_ILi8EEESG_EEENS5_IJSG_SB_EEEEEEEvNS4_8identityESZ_S19_vS1A_EENS_8epilogue10collective18CollectiveEpilogueINS1C_23Sm100TmaWarpSpecializedILi4ELi2ELi16ELb1ELb0EEEJSH_NS5_IJNSS_ISE_SB_EENSS_ISG_SB_EEEEESI_SJ_SI_SJ_NS1C_6fusion15FusionCallbacksIS1G_NS1K_17LinearCombinationISI_fSI_fLNS_15FloatRoundStyleE2EEESH_S1J_JEEENS4_5SM1004TMEM4LOAD26SM100_TMEM_LOAD_16dp256b4xESZ_S19_NS4_17SM75_U32x4_LDSM_NENS4_14SM90_TMA_STOREES19_NS4_17SM90_U32x4_STSM_NENS4_39AutoVectorizingCopyWithAssumedAlignmentILi128EEEEEEvvEEEEvNT_6ParamsE --------------------------
	.section	.nv.constant0._ZN7cutlass13device_kernelINS_4gemm6kernel13GemmUniversalIN4cute5tupleIJiiiiEEENS1_10collective13CollectiveMmaINS1_35MainloopSm100TmaUmmaWarpSpecializedILi17ELi2ELi4ENS5_IJNS4_1CILi1EEESB_SB_EEEEENS5_IJNSA_ILi64EEENSA_ILi128EEENSA_ILi32EEEEEENS_10bfloat16_tENS5_IJlSB_lEEESI_SJ_NS4_8TiledMMAINS4_8MMA_AtomIJNS4_20SM100_MMA_F16BF16_SSISI_SI_fLi64ELi128ELNS4_4UMMA5MajorE0ELSO_0ELNSN_7ScaleInE0ELSP_0EEEEEENS4_6LayoutISC_NS5_IJNSA_ILi0EEEST_ST_EEEEENS5_IJNS4_10UnderscoreESW_SW_EEEEENS4_13SM90_TMA_LOADENS4_14ComposedLayoutINS4_7SwizzleILi2ELi4ELi3EEENS4_18smem_ptr_flag_bitsILi16EEENSS_INS5_IJNSA_ILi8EEESG_EEENS5_IJSG_SB_EEEEEEEvNS4_8identityESZ_S19_vS1A_EENS_8epilogue10collective18CollectiveEpilogueINS1C_23Sm100TmaWarpSpecializedILi4ELi2ELi16ELb1ELb0EEEJSH_NS5_IJNSS_ISE_SB_EENSS_ISG_SB_EEEEESI_SJ_SI_SJ_NS1C_6fusion15FusionCallbacksIS1G_NS1K_17LinearCombinationISI_fSI_fLNS_15FloatRoundStyleE2EEESH_S1J_JEEENS4_5SM1004TMEM4LOAD26SM100_TMEM_LOAD_16dp256b4xESZ_S19_NS4_17SM75_U32x4_LDSM_NENS4_14SM90_TMA_STOREES19_NS4_17SM90_U32x4_STSM_NENS4_39AutoVectorizingCopyWithAssumedAlignmentILi128EEEEEEvvEEEEvNT_6ParamsE,"a",@progbits
	.sectionflags	@""
	.align	4
.nv.constant0._ZN7cutlass13device_kernelINS_4gemm6kernel13GemmUniversalIN4cute5tupleIJiiiiEEENS1_10collective13CollectiveMmaINS1_35MainloopSm100TmaUmmaWarpSpecializedILi17ELi2ELi4ENS5_IJNS4_1CILi1EEESB_SB_EEEEENS5_IJNSA_ILi64EEENSA_ILi128EEENSA_ILi32EEEEEENS_10bfloat16_tENS5_IJlSB_lEEESI_SJ_NS4_8TiledMMAINS4_8MMA_AtomIJNS4_20SM100_MMA_F16BF16_SSISI_SI_fLi64ELi128ELNS4_4UMMA5MajorE0ELSO_0ELNSN_7ScaleInE0ELSP_0EEEEEENS4_6LayoutISC_NS5_IJNSA_ILi0EEEST_ST_EEEEENS5_IJNS4_10UnderscoreESW_SW_EEEEENS4_13SM90_TMA_LOADENS4_14ComposedLayoutINS4_7SwizzleILi2ELi4ELi3EEENS4_18smem_ptr_flag_bitsILi16EEENSS_INS5_IJNSA_ILi8EEESG_EEENS5_IJSG_SB_EEEEEEEvNS4_8identityESZ_S19_vS1A_EENS_8epilogue10collective18CollectiveEpilogueINS1C_23Sm100TmaWarpSpecializedILi4ELi2ELi16ELb1ELb0EEEJSH_NS5_IJNSS_ISE_SB_EENSS_ISG_SB_EEEEESI_SJ_SI_SJ_NS1C_6fusion15FusionCallbacksIS1G_NS1K_17LinearCombinationISI_fSI_fLNS_15FloatRoundStyleE2EEESH_S1J_JEEENS4_5SM1004TMEM4LOAD26SM100_TMEM_LOAD_16dp256b4xESZ_S19_NS4_17SM75_U32x4_LDSM_NENS4_14SM90_TMA_STOREES19_NS4_17SM90_U32x4_STSM_NENS4_39AutoVectorizingCopyWithAssumedAlignmentILi128EEEEEEvvEEEEvNT_6ParamsE:
	.zero		2944


//--------------------- SYMBOLS --------------------------

	.type		.nv.reservedSmem.offset0,@object
	.size		.nv.reservedSmem.offset0,0x4
	.type		.nv.reservedSmem.cap,@object
	.size		.nv.reservedSmem.cap,0x4
	.type		__assertfail,@function
